	.target	sm_90a

	.elftype	@"ET_EXEC"


//--------------------- .note.nv.tkinfo           --------------------------
	.section	.note.nv.tkinfo,"",@"SHT_NOTE"
	.sectionflags	@"SHF_NOTE_NV_TKINFO"
	.tkinfo
        /*0018*/ 	.word	0x00000002
        /*0030*/ 	.string	""
        /*0030*/ 	.string	"ptxas"
        /*0030*/ 	.string	"Cuda compilation tools, release 13.0, V13.0.88"
        /*0030*/ 	.string	"Build cuda_13.0.r13.0/compiler.36424714_0"
        /*0030*/ 	.string	"-arch sm_90a -m 64 "



//--------------------- .note.nv.cuinfo           --------------------------
	.section	.note.nv.cuinfo,"",@"SHT_NOTE"
	.sectionflags	@"SHF_NOTE_NV_CUINFO"
        /*0018*/ 	.short	0x0002
        /*001a*/ 	.short	0x005a
        /*001c*/ 	.short	0x0082
	.zero		2


//--------------------- .nv.info                  --------------------------
	.section	.nv.info,"",@"SHT_CUDA_INFO"
	.align	4


	//----- nvinfo : EIATTR_REGCOUNT
	.align		4
        /*0000*/ 	.byte	0x04, 0x2f
        /*0002*/ 	.short	(.L_15 - .L_14)
	.align		4
.L_14:
        /*0004*/ 	.word	index@(_ZN7cutlass13device_kernelINS_4gemm6kernel13GemmUniversalIN4cute5tupleIJiiiiEEENS1_10collective13CollectiveMmaINS1_34MainloopSm90TmaGmmaWarpSpecializedILi7ENS5_IJNS4_1CILi2EEESB_NSA_ILi1EEEEEENS1_35KernelTmaWarpSpecializedCooperativeEEENS5_IJNSA_ILi256EEESG_NSA_ILi64EEEEEEaNS5_IJlSC_lEEEaSJ_NS4_8TiledMMAINS4_8MMA_AtomIJNS4_4SM904GMMA27MMA_64x256x32_S32S8S8_SS_TNEEEENS4_6LayoutINS5_IJSB_SC_SC_EEENS5_IJSC_NSA_ILi0EEESS_EEEEENS5_IJNS4_10UnderscoreESV_SV_EEEEENS4_23SM90_TMA_LOAD_MULTICASTENS4_14ComposedLayoutINS4_7SwizzleILi2ELi4ELi3EEENS4_18smem_ptr_flag_bitsILi8EEENSQ_INS5_IJNSA_ILi8EEESH_EEENS5_IJSH_SC_EEEEEEEvNS4_8identityESY_S18_vS19_EENS_8epilogue10collective6detail29Sm90TmaWarpSpecializedAdapterINS1C_15DefaultEpilogueIaSJ_SJ_NS1B_6thread17LinearCombinationIaLi1EiiLNS1G_9ScaleType4KindE0ELNS_15FloatRoundStyleE2EaEENS1_15EpilogueDefaultEEEEEvvEEEEvNT_6ParamsE)
        /*0008*/ 	.word	0x000000a8


	//----- nvinfo : EIATTR_FRAME_SIZE
	.align		4
.L_15:
        /*000c*/ 	.byte	0x04, 0x11
        /*000e*/ 	.short	(.L_17 - .L_16)
	.align		4
.L_16:
        /*0010*/ 	.word	index@(_ZN7cutlass13device_kernelINS_4gemm6kernel13GemmUniversalIN4cute5tupleIJiiiiEEENS1_10collective13CollectiveMmaINS1_34MainloopSm90TmaGmmaWarpSpecializedILi7ENS5_IJNS4_1CILi2EEESB_NSA_ILi1EEEEEENS1_35KernelTmaWarpSpecializedCooperativeEEENS5_IJNSA_ILi256EEESG_NSA_ILi64EEEEEEaNS5_IJlSC_lEEEaSJ_NS4_8TiledMMAINS4_8MMA_AtomIJNS4_4SM904GMMA27MMA_64x256x32_S32S8S8_SS_TNEEEENS4_6LayoutINS5_IJSB_SC_SC_EEENS5_IJSC_NSA_ILi0EEESS_EEEEENS5_IJNS4_10UnderscoreESV_SV_EEEEENS4_23SM90_TMA_LOAD_MULTICASTENS4_14ComposedLayoutINS4_7SwizzleILi2ELi4ELi3EEENS4_18smem_ptr_flag_bitsILi8EEENSQ_INS5_IJNSA_ILi8EEESH_EEENS5_IJSH_SC_EEEEEEEvNS4_8identityESY_S18_vS19_EENS_8epilogue10collective6detail29Sm90TmaWarpSpecializedAdapterINS1C_15DefaultEpilogueIaSJ_SJ_NS1B_6thread17LinearCombinationIaLi1EiiLNS1G_9ScaleType4KindE0ELNS_15FloatRoundStyleE2EaEENS1_15EpilogueDefaultEEEEEvvEEEEvNT_6ParamsE)
        /*0014*/ 	.word	0x000004c0


	//----- nvinfo : EIATTR_MIN_STACK_SIZE
	.align		4
.L_17:
        /*0018*/ 	.byte	0x04, 0x12
        /*001a*/ 	.short	(.L_19 - .L_18)
	.align		4
.L_18:
        /*001c*/ 	.word	index@(_ZN7cutlass13device_kernelINS_4gemm6kernel13GemmUniversalIN4cute5tupleIJiiiiEEENS1_10collective13CollectiveMmaINS1_34MainloopSm90TmaGmmaWarpSpecializedILi7ENS5_IJNS4_1CILi2EEESB_NSA_ILi1EEEEEENS1_35KernelTmaWarpSpecializedCooperativeEEENS5_IJNSA_ILi256EEESG_NSA_ILi64EEEEEEaNS5_IJlSC_lEEEaSJ_NS4_8TiledMMAINS4_8MMA_AtomIJNS4_4SM904GMMA27MMA_64x256x32_S32S8S8_SS_TNEEEENS4_6LayoutINS5_IJSB_SC_SC_EEENS5_IJSC_NSA_ILi0EEESS_EEEEENS5_IJNS4_10UnderscoreESV_SV_EEEEENS4_23SM90_TMA_LOAD_MULTICASTENS4_14ComposedLayoutINS4_7SwizzleILi2ELi4ELi3EEENS4_18smem_ptr_flag_bitsILi8EEENSQ_INS5_IJNSA_ILi8EEESH_EEENS5_IJSH_SC_EEEEEEEvNS4_8identityESY_S18_vS19_EENS_8epilogue10collective6detail29Sm90TmaWarpSpecializedAdapterINS1C_15DefaultEpilogueIaSJ_SJ_NS1B_6thread17LinearCombinationIaLi1EiiLNS1G_9ScaleType4KindE0ELNS_15FloatRoundStyleE2EaEENS1_15EpilogueDefaultEEEEEvvEEEEvNT_6ParamsE)
        /*0020*/ 	.word	0x000004c0
.L_19:


//--------------------- .nv.compat                --------------------------
	.section	.nv.compat,"",@"SHT_CUDA_COMPAT_INFO"
	.align	4
        /*0000*/ 	.byte	0x02, 0x09, 0x01, 0x00, 0x02, 0x02, 0x04, 0x00, 0x02, 0x05, 0x05, 0x00, 0x03, 0x07, 0x01, 0x01
        /*0010*/ 	.byte	0x02, 0x03, 0x01, 0x00, 0x02, 0x06, 0x01, 0x00, 0x04, 0x0b, 0x08, 0x00, 0x00, 0x00, 0x00, 0x00
        /*0020*/ 	.byte	0x00, 0x00, 0x00, 0x00


//--------------------- .nv.info._ZN7cutlass13device_kernelINS_4gemm6kernel13GemmUniversalIN4cute5tupleIJiiiiEEENS1_10collective13CollectiveMmaINS1_34MainloopSm90TmaGmmaWarpSpecializedILi7ENS5_IJNS4_1CILi2EEESB_NSA_ILi1EEEEEENS1_35KernelTmaWarpSpecializedCooperativeEEENS5_IJNSA_ILi256EEESG_NSA_ILi64EEEEEEaNS5_IJlSC_lEEEaSJ_NS4_8TiledMMAINS4_8MMA_AtomIJNS4_4SM904GMMA27MMA_64x256x32_S32S8S8_SS_TNEEEENS4_6LayoutINS5_IJSB_SC_SC_EEENS5_IJSC_NSA_ILi0EEESS_EEEEENS5_IJNS4_10UnderscoreESV_SV_EEEEENS4_23SM90_TMA_LOAD_MULTICASTENS4_14ComposedLayoutINS4_7SwizzleILi2ELi4ELi3EEENS4_18smem_ptr_flag_bitsILi8EEENSQ_INS5_IJNSA_ILi8EEESH_EEENS5_IJSH_SC_EEEEEEEvNS4_8identityESY_S18_vS19_EENS_8epilogue10collective6detail29Sm90TmaWarpSpecializedAdapterINS1C_15DefaultEpilogueIaSJ_SJ_NS1B_6thread17LinearCombinationIaLi1EiiLNS1G_9ScaleType4KindE0ELNS_15FloatRoundStyleE2EaEENS1_15EpilogueDefaultEEEEEvvEEEEvNT_6ParamsE --------------------------
	.section	.nv.info._ZN7cutlass13device_kernelINS_4gemm6kernel13GemmUniversalIN4cute5tupleIJiiiiEEENS1_10collective13CollectiveMmaINS1_34MainloopSm90TmaGmmaWarpSpecializedILi7ENS5_IJNS4_1CILi2EEESB_NSA_ILi1EEEEEENS1_35KernelTmaWarpSpecializedCooperativeEEENS5_IJNSA_ILi256EEESG_NSA_ILi64EEEEEEaNS5_IJlSC_lEEEaSJ_NS4_8TiledMMAINS4_8MMA_AtomIJNS4_4SM904GMMA27MMA_64x256x32_S32S8S8_SS_TNEEEENS4_6LayoutINS5_IJSB_SC_SC_EEENS5_IJSC_NSA_ILi0EEESS_EEEEENS5_IJNS4_10UnderscoreESV_SV_EEEEENS4_23SM90_TMA_LOAD_MULTICASTENS4_14ComposedLayoutINS4_7SwizzleILi2ELi4ELi3EEENS4_18smem_ptr_flag_bitsILi8EEENSQ_INS5_IJNSA_ILi8EEESH_EEENS5_IJSH_SC_EEEEEEEvNS4_8identityESY_S18_vS19_EENS_8epilogue10collective6detail29Sm90TmaWarpSpecializedAdapterINS1C_15DefaultEpilogueIaSJ_SJ_NS1B_6thread17LinearCombinationIaLi1EiiLNS1G_9ScaleType4KindE0ELNS_15FloatRoundStyleE2EaEENS1_15EpilogueDefaultEEEEEvvEEEEvNT_6ParamsE,"",@"SHT_CUDA_INFO"
	.sectionflags	@""
	.align	4


	//----- nvinfo : EIATTR_CUDA_API_VERSION
	.align		4
        /*0000*/ 	.byte	0x04, 0x37
        /*0002*/ 	.short	(.L_21 - .L_20)
.L_20:
        /*0004*/ 	.word	0x00000082


	//----- nvinfo : EIATTR_KPARAM_INFO
	.align		4
.L_21:
        /*0008*/ 	.byte	0x04, 0x17
        /*000a*/ 	.short	(.L_23 - .L_22)
.L_22:
        /*000c*/ 	.word	0x00000000
        /*0010*/ 	.short	0x0000
        /*0012*/ 	.short	0x0070
        /*0014*/ 	.byte	0x00, 0xf0, 0x01, 0x10


	//----- nvinfo : EIATTR_SPARSE_MMA_MASK
	.align		4
.L_23:
        /*0018*/ 	.byte	0x03, 0x50
        /*001a*/ 	.short	0x0000


	//----- nvinfo : EIATTR_MAXREG_COUNT
	.align		4
        /*001c*/ 	.byte	0x03, 0x1b
        /*001e*/ 	.short	0x00a8


	//----- nvinfo : EIATTR_NUM_BARRIERS
	.align		4
        /*0020*/ 	.byte	0x02, 0x4c
        /*0022*/ 	.byte	0x01
	.zero		1


	//----- nvinfo : EIATTR_EXTERNS
	.align		4
        /*0024*/ 	.byte	0x04, 0x0f
        /*0026*/ 	.short	(.L_25 - .L_24)


	//   ....[0]....
	.align		4
.L_24:
        /*0028*/ 	.word	index@(__assertfail)


	//----- nvinfo : EIATTR_ANNOTATIONS
	.align		4
.L_25:
        /*002c*/ 	.byte	0x04, 0x55
        /*002e*/ 	.short	(.L_27 - .L_26)


	//   ....[0]....
.L_26:
        /*0030*/ 	.word	0x00000001
        /*0034*/ 	.byte	0x60, 0x0a, 0x00, 0x00, 0x01, 0x00, 0x00, 0x00, 0x70, 0x0a, 0x00, 0x00, 0x01, 0x00, 0x00, 0x00
        /* <DEDUP_REMOVED lines=381> */
        /*1814*/ 	.byte	0x50, 0x3d, 0x01, 0x00, 0x01, 0x00, 0x00, 0x00, 0x70, 0x3d, 0x01, 0x00


	//----- nvinfo : EIATTR_MERCURY_ISA_VERSION
	.align		4
.L_27:
        /*1820*/ 	.byte	0x03, 0x5f
        /*1822*/ 	.short	0x0101


	//----- nvinfo : EIATTR_INT_WARP_WIDE_INSTR_OFFSETS
	.align		4
        /*1824*/ 	.byte	0x04, 0x31
        /*1826*/ 	.short	(.L_29 - .L_28)


	//   ....[0]....
.L_28:
        /*1828*/ 	.word	0x000005e0


	//   ....[1]....
        /*182c*/ 	.word	0x000005f0


	//   ....[2]....
        /*1830*/ 	.word	0x00000770


	//----- nvinfo : EIATTR_COOP_GROUP_MASK_REGIDS
	.align		4
.L_29:
        /*1834*/ 	.byte	0x04, 0x29
        /*1836*/ 	.short	(.L_31 - .L_30)


	//   ....[0]....
.L_30:
        /*1838*/ 	.word	0xffffffff


	//   ....[1]....
        /*183c*/ 	.word	0xffffffff


	//   ....[2]....
        /*1840*/ 	.word	0xffffffff


	//   ....[3]....
        /*1844*/ 	.word	0xffffffff


	//   ....[4]....
        /*1848*/ 	.word	0xffffffff


	//   ....[5]....
        /*184c*/ 	.word	0xffffffff


	//----- nvinfo : EIATTR_COOP_GROUP_INSTR_OFFSETS
	.align		4
.L_31:
        /*1850*/ 	.byte	0x04, 0x28
        /*1852*/ 	.short	(.L_33 - .L_32)


	//   ....[0]....
.L_32:
        /*1854*/ 	.word	0x00000070


	//   ....[1]....
        /*1858*/ 	.word	0x00000080


	//   ....[2]....
        /*185c*/ 	.word	0x000001a0


	//   ....[3]....
        /*1860*/ 	.word	0x00000430


	//   ....[4]....
        /*1864*/ 	.word	0x000008a0


	//   ....[5]....
        /*1868*/ 	.word	0x00001470


	//----- nvinfo : EIATTR_REG_RECONFIG
	.align		4
.L_33:
        /*186c*/ 	.byte	0x01, 0x54
	.zero		2


	//----- nvinfo : EIATTR_SYSCALL_OFFSETS
	.align		4
        /*1870*/ 	.byte	0x04, 0x46
        /*1872*/ 	.short	(.L_35 - .L_34)


	//   ....[0]....
.L_34:
        /*1874*/ 	.word	0x00001630


	//----- nvinfo : EIATTR_MBARRIER_INSTR_OFFSETS
	.align		4
.L_35:
        /*1878*/ 	.byte	0x04, 0x39
        /*187a*/ 	.short	(.L_37 - .L_36)


	//   ....[0]....
.L_36:
        /*187c*/ 	.word	0x00000320
        /*1880*/ 	.word	0x000000ff
        /*1884*/ 	.word	0x00000000
        /*1888*/ 	.short	0x0100
        /*188a*/ 	.byte	0x08
	.zero		1


	//   ....[1]....
        /*188c*/ 	.word	0x00000330
        /*1890*/ 	.word	0x000000ff
        /*1894*/ 	.word	0x00000038
        /*1898*/ 	.short	0x0100
        /*189a*/ 	.byte	0x08
	.zero		1


	//   ....[2]....
        /*189c*/ 	.word	0x00000340
        /*18a0*/ 	.word	0x000000ff
        /*18a4*/ 	.word	0x00000008
        /*18a8*/ 	.short	0x0100
        /*18aa*/ 	.byte	0x08
	.zero		1


	//   ....[3]....
        /*18ac*/ 	.word	0x00000350
        /*18b0*/ 	.word	0x000000ff
        /*18b4*/ 	.word	0x00000040
        /*18b8*/ 	.short	0x0100
        /*18ba*/ 	.byte	0x08
	.zero		1


	//   ....[4]....
        /*18bc*/ 	.word	0x00000360
        /*18c0*/ 	.word	0x000000ff
        /*18c4*/ 	.word	0x00000010
        /*18c8*/ 	.short	0x0100
        /*18ca*/ 	.byte	0x08
	.zero		1


	//   ....[5]....
        /*18cc*/ 	.word	0x00000370
        /*18d0*/ 	.word	0x000000ff
        /*18d4*/ 	.word	0x00000048
        /*18d8*/ 	.short	0x0100
        /*18da*/ 	.byte	0x08
	.zero		1


	//   ....[6]....
        /*18dc*/ 	.word	0x00000380
        /*18e0*/ 	.word	0x000000ff
        /*18e4*/ 	.word	0x00000018
        /*18e8*/ 	.short	0x0100
        /*18ea*/ 	.byte	0x08
	.zero		1


	//   ....[7]....
        /*18ec*/ 	.word	0x00000390
        /*18f0*/ 	.word	0x000000ff
        /*18f4*/ 	.word	0x00000050
        /*18f8*/ 	.short	0x0100
        /*18fa*/ 	.byte	0x08
	.zero		1


	//   ....[8]....
        /*18fc*/ 	.word	0x000003a0
        /*1900*/ 	.word	0x000000ff
        /*1904*/ 	.word	0x00000020
        /*1908*/ 	.short	0x0100
        /*190a*/ 	.byte	0x08
	.zero		1


	//   ....[9]....
        /*190c*/ 	.word	0x000003b0
        /*1910*/ 	.word	0x000000ff
        /*1914*/ 	.word	0x00000058
        /*1918*/ 	.short	0x0100
        /*191a*/ 	.byte	0x08
	.zero		1


	//   ....[10]....
        /*191c*/ 	.word	0x000003c0
        /*1920*/ 	.word	0x000000ff
        /*1924*/ 	.word	0x00000028
        /*1928*/ 	.short	0x0100
        /*192a*/ 	.byte	0x08
	.zero		1


	//   ....[11]....
        /*192c*/ 	.word	0x000003d0
        /*1930*/ 	.word	0x000000ff
        /*1934*/ 	.word	0x00000060
        /*1938*/ 	.short	0x0100
        /*193a*/ 	.byte	0x08
	.zero		1


	//   ....[12]....
        /*193c*/ 	.word	0x000003e0
        /*1940*/ 	.word	0x000000ff
        /*1944*/ 	.word	0x00000030
        /*1948*/ 	.short	0x0100
        /*194a*/ 	.byte	0x08
	.zero		1


	//   ....[13]....
        /*194c*/ 	.word	0x000003f0
        /*1950*/ 	.word	0x000000ff
        /*1954*/ 	.word	0x00000068
        /*1958*/ 	.short	0x0100
        /*195a*/ 	.byte	0x08
	.zero		1


	//   ....[14]....
        /*195c*/ 	.word	0x000007d0
        /*1960*/ 	.word	0x000000ff
        /*1964*/ 	.word	0x00000080
        /*1968*/ 	.short	0x0100
        /*196a*/ 	.byte	0x06
	.zero		1


	//   ....[15]....
        /*196c*/ 	.word	0x00000800
        /*1970*/ 	.word	0x000000ff
        /*1974*/ 	.word	0x00000088
        /*1978*/ 	.short	0x0100
        /*197a*/ 	.byte	0x06
	.zero		1


	//   ....[16]....
        /*197c*/ 	.word	0x00001710
        /*1980*/ 	.word	0x00000003
        /*1984*/ 	.word	0x00000000
        /*1988*/ 	.short	0x010a
        /*198a*/ 	.byte	0x3f
	.zero		1


	//   ....[17]....
        /*198c*/ 	.word	0x00001750
        /*1990*/ 	.word	0x00000003
        /*1994*/ 	.word	0x00000000
        /*1998*/ 	.short	0x010a
        /*199a*/ 	.byte	0x3f
	.zero		1


	//   ....[18]....
        /*199c*/ 	.word	0x00002cb0
        /*19a0*/ 	.word	0x00000004
        /*19a4*/ 	.word	0x00000000
        /*19a8*/ 	.short	0x010a
        /*19aa*/ 	.byte	0x3f
	.zero		1


	//   ....[19]....
        /*19ac*/ 	.word	0x00002cf0
        /*19b0*/ 	.word	0x00000004
        /*19b4*/ 	.word	0x00000000
        /*19b8*/ 	.short	0x010a
        /*19ba*/ 	.byte	0x3f
	.zero		1


	//   ....[20]....
        /*19bc*/ 	.word	0x00004d00
        /*19c0*/ 	.word	0x00000004
        /*19c4*/ 	.word	0x00000000
        /*19c8*/ 	.short	0x0101
        /*19ca*/ 	.byte	0x3f
	.zero		1


	//   ....[21]....
        /*19cc*/ 	.word	0x00004f30
        /*19d0*/ 	.word	0x00000000
        /*19d4*/ 	.word	0x00000000
        /*19d8*/ 	.short	0x0101
        /*19da*/ 	.byte	0x3f
	.zero		1


	//   ....[22]....
        /*19dc*/ 	.word	0x000138c0
        /*19e0*/ 	.word	0x0000000a
        /*19e4*/ 	.word	0x00000038
        /*19e8*/ 	.short	0x010a
        /*19ea*/ 	.byte	0x3f
	.zero		1


	//   ....[23]....
        /*19ec*/ 	.word	0x00013c80
        /*19f0*/ 	.word	0x00000003
        /*19f4*/ 	.word	0x00000088
        /*19f8*/ 	.short	0x0101
        /*19fa*/ 	.byte	0x3f
	.zero		1


	//   ....[24]....
        /*19fc*/ 	.word	0x00014470
        /*1a00*/ 	.word	0x00000005
        /*1a04*/ 	.word	0x00000000
        /*1a08*/ 	.short	0x010a
        /*1a0a*/ 	.byte	0x3f
	.zero		1


	//   ....[25]....
        /*1a0c*/ 	.word	0x00014500
        /*1a10*/ 	.word	0x00000007
        /*1a14*/ 	.word	0x00000000
        /*1a18*/ 	.short	0x010a
        /*1a1a*/ 	.byte	0x3f
	.zero		1


	//   ....[26]....
        /*1a1c*/ 	.word	0x00014590
        /*1a20*/ 	.word	0x00000007
        /*1a24*/ 	.word	0x00000000
        /*1a28*/ 	.short	0x010a
        /*1a2a*/ 	.byte	0x3f
	.zero		1


	//   ....[27]....
        /*1a2c*/ 	.word	0x00014620
        /*1a30*/ 	.word	0x00000007
        /*1a34*/ 	.word	0x00000000
        /*1a38*/ 	.short	0x010a
        /*1a3a*/ 	.byte	0x3f
	.zero		1


	//   ....[28]....
        /*1a3c*/ 	.word	0x000146b0
        /*1a40*/ 	.word	0x00000007
        /*1a44*/ 	.word	0x00000000
        /*1a48*/ 	.short	0x010a
        /*1a4a*/ 	.byte	0x3f
	.zero		1


	//   ....[29]....
        /*1a4c*/ 	.word	0x00014740
        /*1a50*/ 	.word	0x00000007
        /*1a54*/ 	.word	0x00000000
        /*1a58*/ 	.short	0x010a
        /*1a5a*/ 	.byte	0x3f
	.zero		1


	//   ....[30]....
        /*1a5c*/ 	.word	0x000147d0
        /*1a60*/ 	.word	0x00000003
        /*1a64*/ 	.word	0x00000000
        /*1a68*/ 	.short	0x010a
        /*1a6a*/ 	.byte	0x3f
	.zero		1


	//   ....[31]....
        /*1a6c*/ 	.word	0x00014830
        /*1a70*/ 	.word	0x00000003
        /*1a74*/ 	.word	0x00000000
        /*1a78*/ 	.short	0x010a
        /*1a7a*/ 	.byte	0x3f
	.zero		1


	//   ....[32]....
        /*1a7c*/ 	.word	0x00014880
        /*1a80*/ 	.word	0x00000004
        /*1a84*/ 	.word	0x00000000
        /*1a88*/ 	.short	0x010a
        /*1a8a*/ 	.byte	0x3f
	.zero		1


	//   ....[33]....
        /*1a8c*/ 	.word	0x00014950
        /*1a90*/ 	.word	0x0000000a
        /*1a94*/ 	.word	0x00000038
        /*1a98*/ 	.short	0x010a
        /*1a9a*/ 	.byte	0x3f
	.zero		1


	//   ....[34]....
        /*1a9c*/ 	.word	0x00014a20
        /*1aa0*/ 	.word	0x00000005
        /*1aa4*/ 	.word	0x00000000
        /*1aa8*/ 	.short	0x010a
        /*1aaa*/ 	.byte	0x3f
	.zero		1


	//   ....[35]....
        /*1aac*/ 	.word	0x00014a70
        /*1ab0*/ 	.word	0x00000007
        /*1ab4*/ 	.word	0x00000000
        /*1ab8*/ 	.short	0x010a
        /*1aba*/ 	.byte	0x3f
	.zero		1


	//   ....[36]....
        /*1abc*/ 	.word	0x00014ac0
        /*1ac0*/ 	.word	0x00000007
        /*1ac4*/ 	.word	0x00000000
        /*1ac8*/ 	.short	0x010a
        /*1aca*/ 	.byte	0x3f
	.zero		1


	//   ....[37]....
        /*1acc*/ 	.word	0x00014b10
        /*1ad0*/ 	.word	0x00000007
        /*1ad4*/ 	.word	0x00000000
        /*1ad8*/ 	.short	0x010a
        /*1ada*/ 	.byte	0x3f
	.zero		1


	//   ....[38]....
        /*1adc*/ 	.word	0x00014b60
        /*1ae0*/ 	.word	0x00000007
        /*1ae4*/ 	.word	0x00000000
        /*1ae8*/ 	.short	0x010a
        /*1aea*/ 	.byte	0x3f
	.zero		1


	//   ....[39]....
        /*1aec*/ 	.word	0x00014bb0
        /*1af0*/ 	.word	0x00000007
        /*1af4*/ 	.word	0x00000000
        /*1af8*/ 	.short	0x010a
        /*1afa*/ 	.byte	0x3f
	.zero		1


	//----- nvinfo : EIATTR_NUM_MBARRIERS
	.align		4
.L_37:
        /*1afc*/ 	.byte	0x03, 0x38
        /*1afe*/ 	.short	0x0010


	//----- nvinfo : EIATTR_EXIT_INSTR_OFFSETS
	.align		4
        /*1b00*/ 	.byte	0x04, 0x1c
        /*1b02*/ 	.short	(.L_39 - .L_38)


	//   ....[0]....
.L_38:
        /*1b04*/ 	.word	0x00000b00


	//   ....[1]....
        /*1b08*/ 	.word	0x00001390


	//   ....[2]....
        /*1b0c*/ 	.word	0x00012e20


	//   ....[3]....
        /*1b10*/ 	.word	0x00013440


	//   ....[4]....
        /*1b14*/ 	.word	0x00014820


	//----- nvinfo : EIATTR_MAX_THREADS
	.align		4
.L_39:
        /*1b18*/ 	.byte	0x04, 0x05
        /*1b1a*/ 	.short	(.L_41 - .L_40)
.L_40:
        /*1b1c*/ 	.word	0x00000180
        /*1b20*/ 	.word	0x00000001
        /*1b24*/ 	.word	0x00000001


	//----- nvinfo : EIATTR_CRS_STACK_SIZE
	.align		4
.L_41:
        /*1b28*/ 	.byte	0x04, 0x1e
        /*1b2a*/ 	.short	(.L_43 - .L_42)
.L_42:
        /*1b2c*/ 	.word	0x00000000


	//----- nvinfo : EIATTR_CBANK_PARAM_SIZE
	.align		4
.L_43:
        /*1b30*/ 	.byte	0x03, 0x19
        /*1b32*/ 	.short	0x0470


	//----- nvinfo : EIATTR_PARAM_CBANK
	.align		4
        /*1b34*/ 	.byte	0x04, 0x0a
        /*1b36*/ 	.short	(.L_45 - .L_44)
	.align		4
.L_44:
        /*1b38*/ 	.word	index@(.nv.constant0._ZN7cutlass13device_kernelINS_4gemm6kernel13GemmUniversalIN4cute5tupleIJiiiiEEENS1_10collective13CollectiveMmaINS1_34MainloopSm90TmaGmmaWarpSpecializedILi7ENS5_IJNS4_1CILi2EEESB_NSA_ILi1EEEEEENS1_35KernelTmaWarpSpecializedCooperativeEEENS5_IJNSA_ILi256EEESG_NSA_ILi64EEEEEEaNS5_IJlSC_lEEEaSJ_NS4_8TiledMMAINS4_8MMA_AtomIJNS4_4SM904GMMA27MMA_64x256x32_S32S8S8_SS_TNEEEENS4_6LayoutINS5_IJSB_SC_SC_EEENS5_IJSC_NSA_ILi0EEESS_EEEEENS5_IJNS4_10UnderscoreESV_SV_EEEEENS4_23SM90_TMA_LOAD_MULTICASTENS4_14ComposedLayoutINS4_7SwizzleILi2ELi4ELi3EEENS4_18smem_ptr_flag_bitsILi8EEENSQ_INS5_IJNSA_ILi8EEESH_EEENS5_IJSH_SC_EEEEEEEvNS4_8identityESY_S18_vS19_EENS_8epilogue10collective6detail29Sm90TmaWarpSpecializedAdapterINS1C_15DefaultEpilogueIaSJ_SJ_NS1B_6thread17LinearCombinationIaLi1EiiLNS1G_9ScaleType4KindE0ELNS_15FloatRoundStyleE2EaEENS1_15EpilogueDefaultEEEEEvvEEEEvNT_6ParamsE)
        /*1b3c*/ 	.short	0x0210
        /*1b3e*/ 	.short	0x0470


	//----- nvinfo : EIATTR_SW_WAR
	.align		4
.L_45:
        /*1b40*/ 	.byte	0x04, 0x36
        /*1b42*/ 	.short	(.L_47 - .L_46)
.L_46:
        /*1b44*/ 	.word	0x00000008
.L_47:


//--------------------- .nv.callgraph             --------------------------
	.section	.nv.callgraph,"",@"SHT_CUDA_CALLGRAPH"
	.align	4
	.sectionentsize	8
	.align		4
        /*0000*/ 	.word	0x00000000
	.align		4
        /*0004*/ 	.word	0xffffffff
	.align		4
        /*0008*/ 	.word	index@(_ZN7cutlass13device_kernelINS_4gemm6kernel13GemmUniversalIN4cute5tupleIJiiiiEEENS1_10collective13CollectiveMmaINS1_34MainloopSm90TmaGmmaWarpSpecializedILi7ENS5_IJNS4_1CILi2EEESB_NSA_ILi1EEEEEENS1_35KernelTmaWarpSpecializedCooperativeEEENS5_IJNSA_ILi256EEESG_NSA_ILi64EEEEEEaNS5_IJlSC_lEEEaSJ_NS4_8TiledMMAINS4_8MMA_AtomIJNS4_4SM904GMMA27MMA_64x256x32_S32S8S8_SS_TNEEEENS4_6LayoutINS5_IJSB_SC_SC_EEENS5_IJSC_NSA_ILi0EEESS_EEEEENS5_IJNS4_10UnderscoreESV_SV_EEEEENS4_23SM90_TMA_LOAD_MULTICASTENS4_14ComposedLayoutINS4_7SwizzleILi2ELi4ELi3EEENS4_18smem_ptr_flag_bitsILi8EEENSQ_INS5_IJNSA_ILi8EEESH_EEENS5_IJSH_SC_EEEEEEEvNS4_8identityESY_S18_vS19_EENS_8epilogue10collective6detail29Sm90TmaWarpSpecializedAdapterINS1C_15DefaultEpilogueIaSJ_SJ_NS1B_6thread17LinearCombinationIaLi1EiiLNS1G_9ScaleType4KindE0ELNS_15FloatRoundStyleE2EaEENS1_15EpilogueDefaultEEEEEvvEEEEvNT_6ParamsE)
	.align		4
        /*000c*/ 	.word	index@(__assertfail)
	.align		4
        /*0010*/ 	.word	0x00000000
	.align		4
        /*0014*/ 	.word	0xfffffffe
	.align		4
        /*0018*/ 	.word	0x00000000
	.align		4
        /*001c*/ 	.word	0xfffffffd
	.align		4
        /*0020*/ 	.word	0x00000000
	.align		4
        /*0024*/ 	.word	0xfffffffc


//--------------------- .nv.constant4             --------------------------
	.section	.nv.constant4,"a",@progbits
	.align	8
	.align		8
.nv.constant4:
        /*0000*/ 	.dword	__assertfail
	.align		8
        /*0008*/ 	.dword	__unnamed_1
	.align		8
        /*0010*/ 	.dword	_ZN40_INTERNAL_5d873253_4_k_cu_cc697523_173094cuda3std3__45__cpo5beginE
	.align		8
        /*0018*/ 	.dword	_ZN40_INTERNAL_5d873253_4_k_cu_cc697523_173094cuda3std3__45__cpo3endE
	.align		8
        /*0020*/ 	.dword	_ZN40_INTERNAL_5d873253_4_k_cu_cc697523_173094cuda3std3__45__cpo6cbeginE
	.align		8
        /*0028*/ 	.dword	_ZN40_INTERNAL_5d873253_4_k_cu_cc697523_173094cuda3std3__45__cpo4cendE
	.align		8
        /*0030*/ 	.dword	_ZN40_INTERNAL_5d873253_4_k_cu_cc697523_173094cuda3std3__442_GLOBAL__N__5d873253_4_k_cu_cc697523_173096ignoreE
	.align		8
        /*0038*/ 	.dword	_ZN40_INTERNAL_5d873253_4_k_cu_cc697523_173094cuda3std3__419piecewise_constructE
	.align		8
        /*0040*/ 	.dword	_ZN40_INTERNAL_5d873253_4_k_cu_cc697523_173094cuda3std3__48in_placeE
	.align		8
        /*0048*/ 	.dword	_ZN40_INTERNAL_5d873253_4_k_cu_cc697523_173094cuda3std6ranges3__45__cpo4swapE
	.align		8
        /*0050*/ 	.dword	_ZN40_INTERNAL_5d873253_4_k_cu_cc697523_173094cuda3std6ranges3__45__cpo9iter_moveE
	.align		8
        /*0058*/ 	.dword	_ZN40_INTERNAL_5d873253_4_k_cu_cc697523_173094cute7productE
	.align		8
        /*0060*/ 	.dword	_ZN40_INTERNAL_5d873253_4_k_cu_cc697523_173094cute1_E
	.align		8
        /*0068*/ 	.dword	$str$22
	.align		8
        /*0070*/ 	.dword	$str$23


//--------------------- .text._ZN7cutlass13device_kernelINS_4gemm6kernel13GemmUniversalIN4cute5tupleIJiiiiEEENS1_10collective13CollectiveMmaINS1_34MainloopSm90TmaGmmaWarpSpecializedILi7ENS5_IJNS4_1CILi2EEESB_NSA_ILi1EEEEEENS1_35KernelTmaWarpSpecializedCooperativeEEENS5_IJNSA_ILi256EEESG_NSA_ILi64EEEEEEaNS5_IJlSC_lEEEaSJ_NS4_8TiledMMAINS4_8MMA_AtomIJNS4_4SM904GMMA27MMA_64x256x32_S32S8S8_SS_TNEEEENS4_6LayoutINS5_IJSB_SC_SC_EEENS5_IJSC_NSA_ILi0EEESS_EEEEENS5_IJNS4_10UnderscoreESV_SV_EEEEENS4_23SM90_TMA_LOAD_MULTICASTENS4_14ComposedLayoutINS4_7SwizzleILi2ELi4ELi3EEENS4_18smem_ptr_flag_bitsILi8EEENSQ_INS5_IJNSA_ILi8EEESH_EEENS5_IJSH_SC_EEEEEEEvNS4_8identityESY_S18_vS19_EENS_8epilogue10collective6detail29Sm90TmaWarpSpecializedAdapterINS1C_15DefaultEpilogueIaSJ_SJ_NS1B_6thread17LinearCombinationIaLi1EiiLNS1G_9ScaleType4KindE0ELNS_15FloatRoundStyleE2EaEENS1_15EpilogueDefaultEEEEEvvEEEEvNT_6ParamsE --------------------------
	.section	.text._ZN7cutlass13device_kernelINS_4gemm6kernel13GemmUniversalIN4cute5tupleIJiiiiEEENS1_10collective13CollectiveMmaINS1_34MainloopSm90TmaGmmaWarpSpecializedILi7ENS5_IJNS4_1CILi2EEESB_NSA_ILi1EEEEEENS1_35KernelTmaWarpSpecializedCooperativeEEENS5_IJNSA_ILi256EEESG_NSA_ILi64EEEEEEaNS5_IJlSC_lEEEaSJ_NS4_8TiledMMAINS4_8MMA_AtomIJNS4_4SM904GMMA27MMA_64x256x32_S32S8S8_SS_TNEEEENS4_6LayoutINS5_IJSB_SC_SC_EEENS5_IJSC_NSA_ILi0EEESS_EEEEENS5_IJNS4_10UnderscoreESV_SV_EEEEENS4_23SM90_TMA_LOAD_MULTICASTENS4_14ComposedLayoutINS4_7SwizzleILi2ELi4ELi3EEENS4_18smem_ptr_flag_bitsILi8EEENSQ_INS5_IJNSA_ILi8EEESH_EEENS5_IJSH_SC_EEEEEEEvNS4_8identityESY_S18_vS19_EENS_8epilogue10collective6detail29Sm90TmaWarpSpecializedAdapterINS1C_15DefaultEpilogueIaSJ_SJ_NS1B_6thread17LinearCombinationIaLi1EiiLNS1G_9ScaleType4KindE0ELNS_15FloatRoundStyleE2EaEENS1_15EpilogueDefaultEEEEEvvEEEEvNT_6ParamsE,"ax",@progbits
	.align	128
.text._ZN7cutlass13device_kernelINS_4gemm6kernel13GemmUniversalIN4cute5tupleIJiiiiEEENS1_10collective13CollectiveMmaINS1_34MainloopSm90TmaGmmaWarpSpecializedILi7ENS5_IJNS4_1CILi2EEESB_NSA_ILi1EEEEEENS1_35KernelTmaWarpSpecializedCooperativeEEENS5_IJNSA_ILi256EEESG_NSA_ILi64EEEEEEaNS5_IJlSC_lEEEaSJ_NS4_8TiledMMAINS4_8MMA_AtomIJNS4_4SM904GMMA27MMA_64x256x32_S32S8S8_SS_TNEEEENS4_6LayoutINS5_IJSB_SC_SC_EEENS5_IJSC_NSA_ILi0EEESS_EEEEENS5_IJNS4_10UnderscoreESV_SV_EEEEENS4_23SM90_TMA_LOAD_MULTICASTENS4_14ComposedLayoutINS4_7SwizzleILi2ELi4ELi3EEENS4_18smem_ptr_flag_bitsILi8EEENSQ_INS5_IJNSA_ILi8EEESH_EEENS5_IJSH_SC_EEEEEEEvNS4_8identityESY_S18_vS19_EENS_8epilogue10collective6detail29Sm90TmaWarpSpecializedAdapterINS1C_15DefaultEpilogueIaSJ_SJ_NS1B_6thread17LinearCombinationIaLi1EiiLNS1G_9ScaleType4KindE0ELNS_15FloatRoundStyleE2EaEENS1_15EpilogueDefaultEEEEEvvEEEEvNT_6ParamsE:
        .type           _ZN7cutlass13device_kernelINS_4gemm6kernel13GemmUniversalIN4cute5tupleIJiiiiEEENS1_10collective13CollectiveMmaINS1_34MainloopSm90TmaGmmaWarpSpecializedILi7ENS5_IJNS4_1CILi2EEESB_NSA_ILi1EEEEEENS1_35KernelTmaWarpSpecializedCooperativeEEENS5_IJNSA_ILi256EEESG_NSA_ILi64EEEEEEaNS5_IJlSC_lEEEaSJ_NS4_8TiledMMAINS4_8MMA_AtomIJNS4_4SM904GMMA27MMA_64x256x32_S32S8S8_SS_TNEEEENS4_6LayoutINS5_IJSB_SC_SC_EEENS5_IJSC_NSA_ILi0EEESS_EEEEENS5_IJNS4_10UnderscoreESV_SV_EEEEENS4_23SM90_TMA_LOAD_MULTICASTENS4_14ComposedLayoutINS4_7SwizzleILi2ELi4ELi3EEENS4_18smem_ptr_flag_bitsILi8EEENSQ_INS5_IJNSA_ILi8EEESH_EEENS5_IJSH_SC_EEEEEEEvNS4_8identityESY_S18_vS19_EENS_8epilogue10collective6detail29Sm90TmaWarpSpecializedAdapterINS1C_15DefaultEpilogueIaSJ_SJ_NS1B_6thread17LinearCombinationIaLi1EiiLNS1G_9ScaleType4KindE0ELNS_15FloatRoundStyleE2EaEENS1_15EpilogueDefaultEEEEEvvEEEEvNT_6ParamsE,@function
        .size           _ZN7cutlass13device_kernelINS_4gemm6kernel13GemmUniversalIN4cute5tupleIJiiiiEEENS1_10collective13CollectiveMmaINS1_34MainloopSm90TmaGmmaWarpSpecializedILi7ENS5_IJNS4_1CILi2EEESB_NSA_ILi1EEEEEENS1_35KernelTmaWarpSpecializedCooperativeEEENS5_IJNSA_ILi256EEESG_NSA_ILi64EEEEEEaNS5_IJlSC_lEEEaSJ_NS4_8TiledMMAINS4_8MMA_AtomIJNS4_4SM904GMMA27MMA_64x256x32_S32S8S8_SS_TNEEEENS4_6LayoutINS5_IJSB_SC_SC_EEENS5_IJSC_NSA_ILi0EEESS_EEEEENS5_IJNS4_10UnderscoreESV_SV_EEEEENS4_23SM90_TMA_LOAD_MULTICASTENS4_14ComposedLayoutINS4_7SwizzleILi2ELi4ELi3EEENS4_18smem_ptr_flag_bitsILi8EEENSQ_INS5_IJNSA_ILi8EEESH_EEENS5_IJSH_SC_EEEEEEEvNS4_8identityESY_S18_vS19_EENS_8epilogue10collective6detail29Sm90TmaWarpSpecializedAdapterINS1C_15DefaultEpilogueIaSJ_SJ_NS1B_6thread17LinearCombinationIaLi1EiiLNS1G_9ScaleType4KindE0ELNS_15FloatRoundStyleE2EaEENS1_15EpilogueDefaultEEEEEvvEEEEvNT_6ParamsE,(.L_x_593 - _ZN7cutlass13device_kernelINS_4gemm6kernel13GemmUniversalIN4cute5tupleIJiiiiEEENS1_10collective13CollectiveMmaINS1_34MainloopSm90TmaGmmaWarpSpecializedILi7ENS5_IJNS4_1CILi2EEESB_NSA_ILi1EEEEEENS1_35KernelTmaWarpSpecializedCooperativeEEENS5_IJNSA_ILi256EEESG_NSA_ILi64EEEEEEaNS5_IJlSC_lEEEaSJ_NS4_8TiledMMAINS4_8MMA_AtomIJNS4_4SM904GMMA27MMA_64x256x32_S32S8S8_SS_TNEEEENS4_6LayoutINS5_IJSB_SC_SC_EEENS5_IJSC_NSA_ILi0EEESS_EEEEENS5_IJNS4_10UnderscoreESV_SV_EEEEENS4_23SM90_TMA_LOAD_MULTICASTENS4_14ComposedLayoutINS4_7SwizzleILi2ELi4ELi3EEENS4_18smem_ptr_flag_bitsILi8EEENSQ_INS5_IJNSA_ILi8EEESH_EEENS5_IJSH_SC_EEEEEEEvNS4_8identityESY_S18_vS19_EENS_8epilogue10collective6detail29Sm90TmaWarpSpecializedAdapterINS1C_15DefaultEpilogueIaSJ_SJ_NS1B_6thread17LinearCombinationIaLi1EiiLNS1G_9ScaleType4KindE0ELNS_15FloatRoundStyleE2EaEENS1_15EpilogueDefaultEEEEEvvEEEEvNT_6ParamsE)
        .other          _ZN7cutlass13device_kernelINS_4gemm6kernel13GemmUniversalIN4cute5tupleIJiiiiEEENS1_10collective13CollectiveMmaINS1_34MainloopSm90TmaGmmaWarpSpecializedILi7ENS5_IJNS4_1CILi2EEESB_NSA_ILi1EEEEEENS1_35KernelTmaWarpSpecializedCooperativeEEENS5_IJNSA_ILi256EEESG_NSA_ILi64EEEEEEaNS5_IJlSC_lEEEaSJ_NS4_8TiledMMAINS4_8MMA_AtomIJNS4_4SM904GMMA27MMA_64x256x32_S32S8S8_SS_TNEEEENS4_6LayoutINS5_IJSB_SC_SC_EEENS5_IJSC_NSA_ILi0EEESS_EEEEENS5_IJNS4_10UnderscoreESV_SV_EEEEENS4_23SM90_TMA_LOAD_MULTICASTENS4_14ComposedLayoutINS4_7SwizzleILi2ELi4ELi3EEENS4_18smem_ptr_flag_bitsILi8EEENSQ_INS5_IJNSA_ILi8EEESH_EEENS5_IJSH_SC_EEEEEEEvNS4_8identityESY_S18_vS19_EENS_8epilogue10collective6detail29Sm90TmaWarpSpecializedAdapterINS1C_15DefaultEpilogueIaSJ_SJ_NS1B_6thread17LinearCombinationIaLi1EiiLNS1G_9ScaleType4KindE0ELNS_15FloatRoundStyleE2EaEENS1_15EpilogueDefaultEEEEEvvEEEEvNT_6ParamsE,@"STO_CUDA_ENTRY STV_DEFAULT"
_ZN7cutlass13device_kernelINS_4gemm6kernel13GemmUniversalIN4cute5tupleIJiiiiEEENS1_10collective13CollectiveMmaINS1_34MainloopSm90TmaGmmaWarpSpecializedILi7ENS5_IJNS4_1CILi2EEESB_NSA_ILi1EEEEEENS1_35KernelTmaWarpSpecializedCooperativeEEENS5_IJNSA_ILi256EEESG_NSA_ILi64EEEEEEaNS5_IJlSC_lEEEaSJ_NS4_8TiledMMAINS4_8MMA_AtomIJNS4_4SM904GMMA27MMA_64x256x32_S32S8S8_SS_TNEEEENS4_6LayoutINS5_IJSB_SC_SC_EEENS5_IJSC_NSA_ILi0EEESS_EEEEENS5_IJNS4_10UnderscoreESV_SV_EEEEENS4_23SM90_TMA_LOAD_MULTICASTENS4_14ComposedLayoutINS4_7SwizzleILi2ELi4ELi3EEENS4_18smem_ptr_flag_bitsILi8EEENSQ_INS5_IJNSA_ILi8EEESH_EEENS5_IJSH_SC_EEEEEEEvNS4_8identityESY_S18_vS19_EENS_8epilogue10collective6detail29Sm90TmaWarpSpecializedAdapterINS1C_15DefaultEpilogueIaSJ_SJ_NS1B_6thread17LinearCombinationIaLi1EiiLNS1G_9ScaleType4KindE0ELNS_15FloatRoundStyleE2EaEENS1_15EpilogueDefaultEEEEEvvEEEEvNT_6ParamsE:
[----:B------:R-:W0:Y:S02]  /*0000*/  LDC R1, c[0x0][0x28] ;  /* 0x00000a00ff017b82 */ /* 0x000e240000000800 */
[----:B0-----:R-:W-:Y:S01]  /*0010*/  VIADD R1, R1, 0xfffffb40 ;  /* 0xfffffb4001017836 */ /* 0x001fe20000000000 */
[----:B------:R-:W0:Y:S01]  /*0020*/  S2R R4, SR_TID.X ;  /* 0x0000000000047919 */ /* 0x000e220000002100 */
[----:B------:R-:W-:Y:S01]  /*0030*/  ELECT P0, URZ, PT ;  /* 0x00000000003f782f */ /* 0x000fe20003800000 */
[----:B------:R-:W-:Y:S01]  /*0040*/  BSSY B0, `(.L_x_0) ;  /* 0x0000015000007945 */ /* 0x000fe20003800000 */
[--C-:B0-----:R-:W-:Y:S02]  /*0050*/  SHF.R.U32.HI R0, RZ, 0x5, R4.reuse ;  /* 0x00000005ff007819 */ /* 0x101fe40000011604 */
[----:B------:R-:W-:-:S03]  /*0060*/  SHF.R.U32.HI R2, RZ, 0x7, R4 ;  /* 0x00000007ff027819 */ /* 0x000fc60000011604 */
[----:B------:R-:W0:Y:S04]  /*0070*/  SHFL.IDX PT, R3, R0, RZ, 0x1f ;  /* 0x00001fff00037589 */ /* 0x000e2800000e0000 */
[----:B------:R-:W1:Y:S01]  /*0080*/  SHFL.IDX PT, R2, R2, RZ, 0x1f ;  /* 0x00001fff02027589 */ /* 0x000e6200000e0000 */
[----:B0-----:R-:W-:Y:S02]  /*0090*/  R2UR UR9, R3 ;  /* 0x00000000030972ca */ /* 0x001fe400000e0000 */
[----:B-1----:R-:W-:-:S11]  /*00a0*/  R2UR UR5, R2 ;  /* 0x00000000020572ca */ /* 0x002fd600000e0000 */
[----:B------:R-:W-:Y:S02]  /*00b0*/  USHF.R.S32.HI UR4, URZ, 0x1f, UR9 ;  /* 0x0000001f3f047899 */ /* 0x000fe40008011409 */
[----:B------:R-:W-:Y:S02]  /*00c0*/  ISETP.NE.OR P0, PT, RZ, UR9, !P0 ;  /* 0x00000009ff007c0c */ /* 0x000fe4000c705670 */
[----:B------:R-:W-:-:S04]  /*00d0*/  ULEA.HI UR4, UR4, UR9, URZ, 0x2 ;  /* 0x0000000904047291 */ /* 0x000fc8000f8f103f */
[----:B------:R-:W-:-:S04]  /*00e0*/  ULOP3.LUT UR4, UR4, 0xfffffffc, URZ, 0xc0, !UPT ;  /* 0xfffffffc04047892 */ /* 0x000fc8000f8ec03f */
[----:B------:R-:W-:-:S03]  /*00f0*/  UIADD3 UR9, UR9, -UR4, URZ ;  /* 0x8000000409097290 */ /* 0x000fc6000fffe03f */
[----:B------:R-:W-:Y:S09]  /*0100*/  @P0 BRA `(.L_x_1) ;  /* 0x0000000000200947 */ /* 0x000ff20003800000 */
[----:B------:R-:W-:Y:S02]  /*0110*/  ULDC.64 UR6, c[0x0][0x198] ;  /* 0x0000660000067ab9 */ /* 0x000fe40000000a00 */
[----:B------:R-:W-:Y:S02]  /*0120*/  UIADD3 UR10, UP0, UR6, 0xf0, URZ ;  /* 0x000000f0060a7890 */ /* 0x000fe4000ff1e03f */
[----:B------:R-:W-:Y:S02]  /*0130*/  UIADD3 UR6, UP1, UR6, 0x1f0, URZ ;  /* 0x000001f006067890 */ /* 0x000fe4000ff3e03f */
[----:B------:R-:W-:Y:S02]  /*0140*/  UIADD3.X UR11, URZ, UR7, URZ, UP0, !UPT ;  /* 0x000000073f0b7290 */ /* 0x000fe400087fe43f */
[----:B------:R-:W-:-:S07]  /*0150*/  UIADD3.X UR7, URZ, UR7, URZ, UP1, !UPT ;  /* 0x000000073f077290 */ /* 0x000fce0008ffe43f */
[----:B------:R0:W-:Y:S02]  /*0160*/  UTMACCTL.PF [UR10] ;  /* 0x000000000a0079b9 */ /* 0x0001e40008040000 */
[----:B------:R0:W-:Y:S02]  /*0170*/  UTMACCTL.PF [UR6] ;  /* 0x00000000060079b9 */ /* 0x0001e40008040000 */
[----:B0-----:R-:W-:Y:S01]  /*0180*/  NOP ;  /* 0x0000000000007918 */ /* 0x001fe20000000000 */
.L_x_1:
[----:B------:R-:W-:Y:S05]  /*0190*/  BSYNC B0 ;  /* 0x0000000000007941 */ /* 0x000fea0003800000 */
.L_x_0:
[----:B------:R-:W0:Y:S01]  /*01a0*/  SHFL.IDX PT, R2, R0, RZ, 0x1f ;  /* 0x00001fff00027589 */ /* 0x000e2200000e0000 */
[----:B------:R-:W-:Y:S01]  /*01b0*/  UISETP.NE.AND UP0, UPT, UR9, 0x3, UPT ;  /* 0x000000030900788c */ /* 0x000fe2000bf05270 */
[----:B------:R-:W-:Y:S01]  /*01c0*/  ISETP.NE.AND P1, PT, RZ, UR5, PT ;  /* 0x00000005ff007c0c */ /* 0x000fe2000bf25270 */
[----:B------:R-:W-:Y:S02]  /*01d0*/  UIADD3 UR16, UR5, -0x1, URZ ;  /* 0xffffffff05107890 */ /* 0x000fe4000fffe03f */
[----:B------:R-:W-:Y:S02]  /*01e0*/  UISETP.EQ.OR UP0, UPT, UR9, URZ, !UP0 ;  /* 0x0000003f0900728c */ /* 0x000fe4000c702670 */
[----:B------:R-:W-:Y:S02]  /*01f0*/  UISETP.GE.U32.AND UP1, UPT, UR16, 0x2, UPT ;  /* 0x000000021000788c */ /* 0x000fe4000bf26070 */
[----:B------:R-:W-:-:S04]  /*0200*/  UISETP.EQ.AND UP0, UPT, UR5, URZ, UP0 ;  /* 0x0000003f0500728c */ /* 0x000fc80008702270 */
[----:B------:R-:W-:-:S04]  /*0210*/  USEL UR40, URZ, 0x1, !UP0 ;  /* 0x000000013f287887 */ /* 0x000fc8000c000000 */
[----:B------:R-:W-:Y:S01]  /*0220*/  USEL UR40, UR40, 0x2, UP1 ;  /* 0x0000000228287887 */ /* 0x000fe20008800000 */
[----:B0-----:R-:W-:-:S13]  /*0230*/  ISETP.NE.AND P0, PT, R2, RZ, PT ;  /* 0x000000ff0200720c */ /* 0x001fda0003f05270 */
[----:B------:R-:W-:Y:S05]  /*0240*/  @P0 BRA `(.L_x_2) ;  /* 0x0000000000700947 */ /* 0x000fea0003800000 */
[----:B------:R-:W0:Y:S01]  /*0250*/  S2UR UR8, SR_CgaCtaId ;  /* 0x00000000000879c3 */ /* 0x000e220000008800 */
[----:B------:R-:W-:Y:S01]  /*0260*/  UMOV UR4, 0x400 ;  /* 0x0000040000047882 */ /* 0x000fe20000000000 */
[----:B------:R-:W-:Y:S01]  /*0270*/  UMOV UR5, 0x1 ;  /* 0x0000000100057882 */ /* 0x000fe20000000000 */
[----:B------:R-:W-:Y:S01]  /*0280*/  UMOV UR6, 0x6 ;  /* 0x0000000600067882 */ /* 0x000fe20000000000 */
[----:B------:R-:W-:Y:S01]  /*0290*/  ELECT P0, URZ, PT ;  /* 0x00000000003f782f */ /* 0x000fe20003800000 */
[----:B------:R-:W-:-:S04]  /*02a0*/  UIADD3 UR6, -UR6, 0x100000, URZ ;  /* 0x0010000006067890 */ /* 0x000fc8000fffe13f */
[----:B------:R-:W-:Y:S02]  /*02b0*/  USHF.L.U32 UR7, UR6, 0xb, URZ ;  /* 0x0000000b06077899 */ /* 0x000fe4000800063f */
[----:B------:R-:W-:Y:S02]  /*02c0*/  USHF.L.U32 UR6, UR6, 0x1, URZ ;  /* 0x0000000106067899 */ /* 0x000fe4000800063f */
[----:B0-----:R-:W-:Y:S02]  /*02d0*/  ULEA UR8, UR8, UR4, 0x18 ;  /* 0x0000000408087291 */ /* 0x001fe4000f8ec03f */
[----:B------:R-:W-:-:S04]  /*02e0*/  UIADD3 UR4, -UR5, 0x100000, URZ ;  /* 0x0010000005047890 */ /* 0x000fc8000fffe13f */
[----:B------:R-:W-:Y:S02]  /*02f0*/  USHF.L.U32 UR5, UR4, 0xb, URZ ;  /* 0x0000000b04057899 */ /* 0x000fe4000800063f */
[----:B------:R-:W-:Y:S01]  /*0300*/  USHF.L.U32 UR4, UR4, 0x1, URZ ;  /* 0x0000000104047899 */ /* 0x000fe2000800063f */
[----:B------:R-:W0:Y:S11]  /*0310*/  FENCE.VIEW.ASYNC.S ;  /* 0x00000000000073c6 */ /* 0x000e360000000000 */
[----:B0-----:R0:W1:Y:S01]  /*0320*/  SYNCS.EXCH.64 URZ, [UR8], UR4 ;  /* 0x00000004083f75b2 */ /* 0x0010620008000100 */
[----:B------:R0:W2:Y:S01]  /*0330*/  SYNCS.EXCH.64 URZ, [UR8+0x38], UR6 ;  /* 0x00003806083f75b2 */ /* 0x0000a20008000100 */
[----:B------:R0:W3:Y:S01]  /*0340*/  SYNCS.EXCH.64 URZ, [UR8+0x8], UR4 ;  /* 0x00000804083f75b2 */ /* 0x0000e20008000100 */
[----:B------:R0:W4:Y:S01]  /*0350*/  SYNCS.EXCH.64 URZ, [UR8+0x40], UR6 ;  /* 0x00004006083f75b2 */ /* 0x0001220008000100 */
[----:B------:R0:W0:Y:S01]  /*0360*/  SYNCS.EXCH.64 URZ, [UR8+0x10], UR4 ;  /* 0x00001004083f75b2 */ /* 0x0000220008000100 */
        /* <DEDUP_REMOVED lines=9> */
[----:B------:R-:W-:Y:S01]  /*0400*/  NOP ;  /* 0x0000000000007918 */ /* 0x000fe20000000000 */
.L_x_2:
[----:B------:R-:W5:Y:S01]  /*0410*/  S2UR UR13, SR_CTAID.X ;  /* 0x00000000000d79c3 */ /* 0x000f620000002500 */
[----:B------:R-:W-:Y:S01]  /*0420*/  SHF.R.S32.HI R3, RZ, 0x1f, R4 ;  /* 0x0000001fff037819 */ /* 0x000fe20000011404 */
[----:B------:R1:W2:Y:S01]  /*0430*/  SHFL.IDX PT, R6, R0, RZ, 0x1f ;  /* 0x00001fff00067589 */ /* 0x0002a200000e0000 */
[----:B0-----:R-:W-:Y:S01]  /*0440*/  ULDC UR4, c[0x0][0x150] ;  /* 0x0000540000047ab9 */ /* 0x001fe20000000800 */
[----:B------:R-:W-:Y:S02]  /*0450*/  ELECT P0, URZ, PT ;  /* 0x00000000003f782f */ /* 0x000fe40003800000 */
[----:B------:R-:W-:Y:S01]  /*0460*/  LEA.HI R3, R3, R4, RZ, 0x7 ;  /* 0x0000000403037211 */ /* 0x000fe200078f38ff */
[----:B------:R-:W-:Y:S01]  /*0470*/  ULDC UR5, c[0x0][0x154] ;  /* 0x0000550000057ab9 */ /* 0x000fe20000000800 */
[----:B------:R-:W-:Y:S01]  /*0480*/  SHF.R.S32.HI R7, RZ, 0x1f, R2 ;  /* 0x0000001fff077819 */ /* 0x000fe20000011402 */
[----:B------:R-:W0:Y:S01]  /*0490*/  S2UR UR10, SR_CTAID.Y ;  /* 0x00000000000a79c3 */ /* 0x000e220000002600 */
[----:B------:R-:W-:Y:S01]  /*04a0*/  LOP3.LUT R3, R3, 0xffffff80, RZ, 0xc0, !PT ;  /* 0xffffff8003037812 */ /* 0x000fe200078ec0ff */
[----:B------:R-:W-:Y:S01]  /*04b0*/  ULDC UR8, c[0x0][0x144] ;  /* 0x0000510000087ab9 */ /* 0x000fe20000000800 */
[----:B------:R-:W-:Y:S01]  /*04c0*/  LEA.HI R7, R7, R2, RZ, 0x2 ;  /* 0x0000000207077211 */ /* 0x000fe200078f10ff */
[----:B------:R-:W-:Y:S01]  /*04d0*/  NOP ;  /* 0x0000000000007918 */ /* 0x000fe20000000000 */
[----:B------:R-:W-:Y:S01]  /*04e0*/  NOP ;  /* 0x0000000000007918 */ /* 0x000fe20000000000 */
[----:B------:R-:W-:Y:S01]  /*04f0*/  IMAD.IADD R3, R4, 0x1, -R3 ;  /* 0x0000000104037824 */ /* 0x000fe200078e0a03 */
[----:B------:R-:W-:Y:S01]  /*0500*/  LOP3.LUT R7, R7, 0x3ffffffc, RZ, 0xc0, !PT ;  /* 0x3ffffffc07077812 */ /* 0x000fe200078ec0ff */
[----:B------:R-:W-:Y:S01]  /*0510*/  ULDC UR11, c[0x0][0x148] ;  /* 0x00005200000b7ab9 */ /* 0x000fe20000000800 */
[----:B------:R-:W-:-:S02]  /*0520*/  IMAD.MOV.U32 R19, RZ, RZ, 0x1 ;  /* 0x00000001ff137424 */ /* 0x000fc400078e00ff */
[----:B------:R-:W-:Y:S01]  /*0530*/  SHF.R.S32.HI R4, RZ, 0x1f, R3 ;  /* 0x0000001fff047819 */ /* 0x000fe20000011403 */
[----:B------:R-:W-:-:S03]  /*0540*/  IMAD.IADD R2, R2, 0x1, -R7 ;  /* 0x0000000102027824 */ /* 0x000fc600078e0a07 */
[----:B------:R-:W-:Y:S02]  /*0550*/  LEA.HI R4, R4, R3, RZ, 0x3 ;  /* 0x0000000304047211 */ /* 0x000fe400078f18ff */
[----:B-----5:R-:W-:Y:S02]  /*0560*/  I2FP.F32.U32 R5, UR13 ;  /* 0x0000000d00057c45 */ /* 0x020fe40008201000 */
[--C-:B-1----:R-:W-:Y:S02]  /*0570*/  SHF.R.S32.HI R0, RZ, 0x3, R4.reuse ;  /* 0x00000003ff007819 */ /* 0x102fe40000011404 */
[----:B--2---:R-:W-:Y:S01]  /*0580*/  ISETP.NE.OR P0, PT, R6, RZ, !P0 ;  /* 0x000000ff0600720c */ /* 0x004fe20004705670 */
[----:B------:R-:W-:Y:S01]  /*0590*/  FMUL R8, R5, UR4 ;  /* 0x0000000405087c20 */ /* 0x000fe20008400000 */
[----:B------:R-:W-:-:S04]  /*05a0*/  SHF.R.S32.HI R5, RZ, 0x1f, R4 ;  /* 0x0000001fff057819 */ /* 0x000fc80000011404 */
[----:B------:R-:W-:Y:S01]  /*05b0*/  LEA.HI R5, R5, R0, RZ, 0x2 ;  /* 0x0000000005057211 */ /* 0x000fe200078f10ff */
[----:B------:R-:W1:Y:S03]  /*05c0*/  F2I.U32.TRUNC.NTZ R8, R8 ;  /* 0x0000000800087305 */ /* 0x000e66000020f000 */
[----:B------:R-:W-:-:S03]  /*05d0*/  LOP3.LUT R5, R5, 0xfffffffc, RZ, 0xc0, !PT ;  /* 0xfffffffc05057812 */ /* 0x000fc600078ec0ff */
[----:B------:R-:W-:Y:S01]  /*05e0*/  VOTEU.ALL UP0, P0 ;  /* 0x00000000003f7886 */ /* 0x000fe20000000000 */
[----:B------:R-:W-:Y:S01]  /*05f0*/  VOTEU.ALL UP1, P0 ;  /* 0x00000000003f7886 */ /* 0x000fe20000020000 */
[----:B------:R-:W-:Y:S01]  /*0600*/  IMAD.IADD R5, R0, 0x1, -R5 ;  /* 0x0000000100057824 */ /* 0x000fe200078e0a05 */
[----:B0-----:R-:W-:Y:S02]  /*0610*/  I2FP.F32.U32 R0, UR10 ;  /* 0x0000000a00007c45 */ /* 0x001fe40008201000 */
[----:B------:R-:W0:Y:S01]  /*0620*/  @!UP0 S2UR UR7, SR_CgaCtaId ;  /* 0x00000000000789c3 */ /* 0x000e220000008800 */
[----:B------:R-:W-:Y:S01]  /*0630*/  @!UP0 UMOV UR6, 0x400 ;  /* 0x0000040000068882 */ /* 0x000fe20000000000 */
[----:B------:R-:W-:Y:S01]  /*0640*/  LEA R2, R2, R5, 0x2 ;  /* 0x0000000502027211 */ /* 0x000fe200078e10ff */
[----:B------:R-:W-:Y:S01]  /*0650*/  FMUL R4, R0, UR5 ;  /* 0x0000000500047c20 */ /* 0x000fe20008400000 */
[----:B-1----:R-:W-:Y:S02]  /*0660*/  R2UR UR4, R8 ;  /* 0x00000000080472ca */ /* 0x002fe400000e0000 */
[C---:B------:R-:W-:Y:S01]  /*0670*/  LEA.HI R0, R2.reuse, R2, RZ, 0x1 ;  /* 0x0000000202007211 */ /* 0x040fe200078f08ff */
[----:B------:R-:W-:-:S02]  /*0680*/  IMAD.SHL.U32 R155, R2, 0x4, RZ ;  /* 0x00000004029b7824 */ /* 0x000fc400078e00ff */
[----:B------:R-:W1:Y:S01]  /*0690*/  F2I.U32.TRUNC.NTZ R4, R4 ;  /* 0x0000000400047305 */ /* 0x000e62000020f000 */
[----:B------:R-:W-:Y:S02]  /*06a0*/  LOP3.LUT R5, R0, 0xfffffffe, RZ, 0xc0, !PT ;  /* 0xfffffffe00057812 */ /* 0x000fe400078ec0ff */
[----:B------:R-:W-:-:S03]  /*06b0*/  LOP3.LUT R155, R2, 0xc, R155, 0x78, !PT ;  /* 0x0000000c029b7812 */ /* 0x000fc600078e789b */
[----:B------:R-:W-:Y:S02]  /*06c0*/  IMAD.IADD R5, R2, 0x1, -R5 ;  /* 0x0000000102057824 */ /* 0x000fe400078e0a05 */
[----:B------:R-:W-:-:S04]  /*06d0*/  UIADD3 UR4, -UR4, URZ, URZ ;  /* 0x0000003f04047290 */ /* 0x000fc8000fffe13f */
[----:B------:R-:W-:Y:S01]  /*06e0*/  UIMAD UR8, UR8, UR4, UR13 ;  /* 0x00000004080872a4 */ /* 0x000fe2000f8e020d */
[----:B-1----:R-:W-:Y:S02]  /*06f0*/  R2UR UR12, R4 ;  /* 0x00000000040c72ca */ /* 0x002fe400000e0000 */
[----:B------:R-:W-:Y:S01]  /*0700*/  UMOV UR4, 0x20 ;  /* 0x0000002000047882 */ /* 0x000fe20000000000 */
[----:B------:R-:W1:Y:S02]  /*0710*/  LDC R4, c[0x0][0x140] ;  /* 0x00005000ff047b82 */ /* 0x000e640000000800 */
[----:B------:R-:W-:Y:S01]  /*0720*/  ISETP.NE.AND P3, PT, R5, UR8, PT ;  /* 0x0000000805007c0c */ /* 0x000fe2000bf65270 */
[----:B------:R-:W-:-:S04]  /*0730*/  @!UP0 UIADD3 UR4, -UR4, 0x100000, URZ ;  /* 0x0010000004048890 */ /* 0x000fc8000fffe13f */
[----:B------:R-:W-:Y:S02]  /*0740*/  @!UP0 USHF.L.U32 UR5, UR4, 0xb, URZ ;  /* 0x0000000b04058899 */ /* 0x000fe4000800063f */
[----:B------:R-:W-:Y:S02]  /*0750*/  @!UP0 USHF.L.U32 UR4, UR4, 0x1, URZ ;  /* 0x0000000104048899 */ /* 0x000fe4000800063f */
[----:B0-----:R-:W-:Y:S01]  /*0760*/  @!UP0 ULEA UR6, UR7, UR6, 0x18 ;  /* 0x0000000607068291 */ /* 0x001fe2000f8ec03f */
[----:B------:R-:W-:Y:S01]  /*0770*/  VOTEU.ALL UP0, P0 ;  /* 0x00000000003f7886 */ /* 0x000fe20000000000 */
[----:B------:R-:W-:Y:S01]  /*0780*/  LOP3.LUT P0, RZ, R3, 0x7, RZ, 0xc0, !PT ;  /* 0x0000000703ff7812 */ /* 0x000fe2000780c0ff */
[----:B------:R-:W-:-:S03]  /*0790*/  UIADD3 UR12, -UR12, URZ, URZ ;  /* 0x0000003f0c0c7290 */ /* 0x000fc6000fffe13f */
[C---:B------:R-:W-:Y:S02]  /*07a0*/  ISETP.LT.U32.AND P0, PT, R155.reuse, 0x4, !P0 ;  /* 0x000000049b00780c */ /* 0x040fe40004701070 */
[----:B------:R-:W-:Y:S01]  /*07b0*/  @P3 LEA.HI R0, R155, R155, RZ, 0x1 ;  /* 0x0000009b9b003211 */ /* 0x000fe200078f08ff */
[----:B------:R-:W0:Y:S03]  /*07c0*/  FENCE.VIEW.ASYNC.S ;  /* 0x00000000000073c6 */ /* 0x000e260000000000 */
[----:B0-----:R-:W0:Y:S01]  /*07d0*/  @!UP0 SYNCS.EXCH.64 URZ, [UR6+0x80], UR4 ;  /* 0x00008004063f85b2 */ /* 0x001e220008000100 */
[----:B------:R-:W-:Y:S02]  /*07e0*/  @P3 SHF.R.S32.HI R0, RZ, 0x1, R0 ;  /* 0x00000001ff003819 */ /* 0x000fe40000011400 */
[----:B-1----:R-:W-:Y:S01]  /*07f0*/  ISETP.EQ.U32.AND P2, PT, R4, 0x1, PT ;  /* 0x000000010400780c */ /* 0x002fe20003f42070 */
[----:B------:R1:W2:Y:S01]  /*0800*/  @!UP1 SYNCS.EXCH.64 URZ, [UR6+0x88], UR4 ;  /* 0x00008804063f95b2 */ /* 0x0002a20008000100 */
[----:B------:R-:W-:Y:S01]  /*0810*/  NOP ;  /* 0x0000000000007918 */ /* 0x000fe20000000000 */
[----:B-1----:R-:W-:-:S06]  /*0820*/  UIMAD UR4, UR11, UR12, UR10 ;  /* 0x0000000c0b0472a4 */ /* 0x002fcc000f8e020a */
[----:B------:R-:W-:Y:S02]  /*0830*/  @P3 ISETP.NE.AND P4, PT, R0, UR4, PT ;  /* 0x0000000400003c0c */ /* 0x000fe4000bf85270 */
[----:B------:R-:W-:Y:S02]  /*0840*/  SEL R0, RZ, 0x1, !P0 ;  /* 0x00000001ff007807 */ /* 0x000fe40004000000 */
[----:B------:R-:W-:-:S04]  /*0850*/  @P3 SEL R19, RZ, 0x1, P4 ;  /* 0x00000001ff133807 */ /* 0x000fc80002000000 */
[----:B------:R-:W-:Y:S01]  /*0860*/  LOP3.LUT R19, R19, R0, RZ, 0xc0, !PT ;  /* 0x0000000013137212 */ /* 0x000fe200078ec0ff */
[----:B0-----:R-:W-:Y:S06]  /*0870*/  @!P2 BRA `(.L_x_3) ;  /* 0x000000000008a947 */ /* 0x001fec0003800000 */
[----:B--234-:R-:W-:Y:S01]  /*0880*/  UCGABAR_ARV ;  /* 0x00000000000079c7 */ /* 0x01cfe20008000000 */
[----:B------:R-:W-:Y:S05]  /*0890*/  BRA `(.L_x_4) ;  /* 0x0000000000047947 */ /* 0x000fea0003800000 */
.L_x_3:
[----:B--234-:R-:W-:Y:S01]  /*08a0*/  NOP ;  /* 0x0000000000007918 */ /* 0x01cfe20000000000 */
.L_x_4:
[----:B------:R-:W-:Y:S01]  /*08b0*/  ULDC UR4, c[0x0][0x65c] ;  /* 0x0001970000047ab9 */ /* 0x000fe20000000800 */
[----:B------:R-:W-:Y:S01]  /*08c0*/  UMOV UR5, URZ ;  /* 0x0000003f00057c82 */ /* 0x000fe20008000000 */
[----:B------:R-:W-:-:S03]  /*08d0*/  UISETP.NE.AND UP0, UPT, UR4, 0x1, UPT ;  /* 0x000000010400788c */ /* 0x000fc6000bf05270 */
[----:B------:R-:W-:Y:S01]  /*08e0*/  UMOV UR4, UR13 ;  /* 0x0000000d00047c82 */ /* 0x000fe20008000000 */
[----:B------:R-:W-:Y:S02]  /*08f0*/  UP2UR UR46, UPR, URZ, 0x1 ;  /* 0x000000013f2e7883 */ /* 0x000fe40008000000 */
[----:B------:R-:W-:Y:S02]  /*0900*/  PLOP3.LUT P0, PT, PT, PT, UP0, 0x80, 0x0 ;  /* 0x000000000000781c */ /* 0x000fe40003f0f008 */
[----:B------:R-:W-:Y:S02]  /*0910*/  PLOP3.LUT P3, PT, PT, PT, UP0, 0x80, 0x0 ;  /* 0x000000000000781c */ /* 0x000fe40003f6f008 */
[----:B------:R-:W-:Y:S01]  /*0920*/  PLOP3.LUT P5, PT, PT, PT, UP0, 0x80, 0x0 ;  /* 0x000000000000781c */ /* 0x000fe20003faf008 */
[----:B------:R-:W-:Y:S01]  /*0930*/  @UP0 ULDC UR14, c[0x0][0x10] ;  /* 0x00000400000e0ab9 */ /* 0x000fe20000000800 */
[----:B------:R-:W-:Y:S01]  /*0940*/  @UP0 UMOV UR6, UR10 ;  /* 0x0000000a00060c82 */ /* 0x000fe20008000000 */
[----:B------:R-:W-:Y:S01]  /*0950*/  @UP0 UMOV UR7, URZ ;  /* 0x0000003f00070c82 */ /* 0x000fe20008000000 */
[----:B------:R-:W-:Y:S01]  /*0960*/  PLOP3.LUT P4, PT, PT, PT, UP0, 0x80, 0x0 ;  /* 0x000000000000781c */ /* 0x000fe20003f8f008 */
[----:B------:R-:W-:-:S03]  /*0970*/  @UP0 UIMAD.WIDE.U32 UR14, UR13, UR14, UR6 ;  /* 0x0000000e0d0e02a5 */ /* 0x000fc6000f8e0006 */
[----:B------:R-:W-:Y:S01]  /*0980*/  @!UP0 ULDC UR7, c[0x0][0xc] ;  /* 0x0000030000078ab9 */ /* 0x000fe20000000800 */
[----:B------:R-:W-:Y:S01]  /*0990*/  @UP0 UMOV UR6, URZ ;  /* 0x0000003f00060c82 */ /* 0x000fe20008000000 */
[----:B------:R-:W-:Y:S01]  /*09a0*/  @!UP0 UIMAD.WIDE.U32 UR4, UR10, UR7, UR4 ;  /* 0x000000070a0482a5 */ /* 0x000fe2000f8e0004 */
[----:B------:R-:W-:Y:S01]  /*09b0*/  IMAD.U32 R2, RZ, RZ, UR14 ;  /* 0x0000000eff027e24 */ /* 0x000fe2000f8e00ff */
[----:B------:R-:W-:Y:S02]  /*09c0*/  @UP0 UIADD3 UR6, UR15, UR6, URZ ;  /* 0x000000060f060290 */ /* 0x000fe4000fffe03f */
[----:B------:R-:W-:Y:S01]  /*09d0*/  MOV R3, UR15 ;  /* 0x0000000f00037c02 */ /* 0x000fe20008000f00 */
[----:B------:R-:W-:Y:S01]  /*09e0*/  @P0 IMAD.MOV.U32 R7, RZ, RZ, R2 ;  /* 0x000000ffff070224 */ /* 0x000fe200078e0002 */
[----:B------:R-:W-:Y:S01]  /*09f0*/  MOV R4, UR4 ;  /* 0x0000000400047c02 */ /* 0x000fe20008000f00 */
[----:B------:R-:W-:Y:S02]  /*0a00*/  IMAD.U32 R5, RZ, RZ, UR5 ;  /* 0x00000005ff057e24 */ /* 0x000fe4000f8e00ff */
[----:B------:R-:W-:-:S02]  /*0a10*/  IMAD.U32 R2, RZ, RZ, UR4 ;  /* 0x00000004ff027e24 */ /* 0x000fc4000f8e00ff */
[----:B------:R-:W-:Y:S02]  /*0a20*/  @P3 IMAD.U32 R6, RZ, RZ, UR6 ;  /* 0x00000006ff063e24 */ /* 0x000fe4000f8e00ff */
[----:B------:R-:W-:Y:S02]  /*0a30*/  @!P5 IMAD.MOV.U32 R6, RZ, RZ, R5 ;  /* 0x000000ffff06d224 */ /* 0x000fe400078e0005 */
[----:B------:R-:W-:Y:S02]  /*0a40*/  @!P4 IMAD.MOV.U32 R7, RZ, RZ, R2 ;  /* 0x000000ffff07c224 */ /* 0x000fe400078e0002 */
[----:B------:R-:W-:Y:S01]  /*0a50*/  IMAD.U32 R3, RZ, RZ, UR5 ;  /* 0x00000005ff037e24 */ /* 0x000fe2000f8e00ff */
[----:B------:R0:W-:Y:S04]  /*0a60*/  STL [R1+0x200], R6 ;  /* 0x0002000601007387 */ /* 0x0001e80000100800 */
[----:B------:R0:W-:Y:S01]  /*0a70*/  STL [R1+0x204], R7 ;  /* 0x0002040701007387 */ /* 0x0001e20000100800 */
[----:B------:R-:W-:Y:S05]  /*0a80*/  @!P2 BRA `(.L_x_5) ;  /* 0x00000000000ca947 */ /* 0x000fea0003800000 */
[----:B------:R-:W-:Y:S01]  /*0a90*/  UCGABAR_WAIT ;  /* 0x0000000000007dc7 */ /* 0x000fe20008000000 */
[----:B------:R-:W-:Y:S01]  /*0aa0*/  CCTL.IVALL ;  /* 0x00000000ff00798f */ /* 0x000fe20002000000 */
[----:B------:R-:W-:Y:S05]  /*0ab0*/  BRA `(.L_x_6) ;  /* 0x0000000000047947 */ /* 0x000fea0003800000 */
.L_x_5:
[----:B------:R-:W-:Y:S06]  /*0ac0*/  BAR.SYNC.DEFER_BLOCKING 0x0 ;  /* 0x0000000000007b1d */ /* 0x000fec0000010000 */
.L_x_6:
[----:B------:R-:W-:Y:S05]  /*0ad0*/  @!P1 BRA `(.L_x_7) ;  /* 0x0000012000d49947 */ /* 0x000fea0003800000 */
[----:B------:R-:W-:-:S06]  /*0ae0*/  UISETP.GT.U32.AND UP0, UPT, UR16, 0x1, UPT ;  /* 0x000000011000788c */ /* 0x000fcc000bf04070 */
[----:B------:R-:W-:-:S13]  /*0af0*/  PLOP3.LUT P0, PT, PT, PT, UP0, 0x80, 0x0 ;  /* 0x000000000000781c */ /* 0x000fda0003f0f008 */
[----:B------:R-:W-:Y:S05]  /*0b00*/  @P0 EXIT ;  /* 0x000000000000094d */ /* 0x000fea0003800000 */
[----:B------:R-:W-:Y:S01]  /*0b10*/  ULDC.64 UR4, c[0x0][0x650] ;  /* 0x0001940000047ab9 */ /* 0x000fe20000000a00 */
[----:B------:R-:W-:Y:S01]  /*0b20*/  UMOV UR41, 0xffffffff ;  /* 0xffffffff00297882 */ /* 0x000fe20000000000 */
[----:B------:R-:W-:Y:S01]  /*0b30*/  ISETP.GE.U32.AND P0, PT, R7, UR4, PT ;  /* 0x0000000407007c0c */ /* 0x000fe2000bf06070 */
[----:B------:R-:W-:Y:S01]  /*0b40*/  UMOV UR42, 0xffffffff ;  /* 0xffffffff002a7882 */ /* 0x000fe20000000000 */
[----:B------:R-:W-:Y:S01]  /*0b50*/  UMOV UR43, 0xffffffff ;  /* 0xffffffff002b7882 */ /* 0x000fe20000000000 */
[----:B------:R-:W-:Y:S02]  /*0b60*/  PRMT R0, RZ, 0x7610, R0 ;  /* 0x00007610ff007816 */ /* 0x000fe40000000000 */
[----:B------:R-:W-:-:S13]  /*0b70*/  ISETP.GE.U32.AND.EX P0, PT, R6, UR5, PT, P0 ;  /* 0x0000000506007c0c */ /* 0x000fda000bf06100 */
[----:B------:R-:W-:Y:S05]  /*0b80*/  @P0 BRA `(.L_x_8) ;  /* 0x0000000400480947 */ /* 0x000fea0003800000 */
[----:B------:R-:W-:Y:S01]  /*0b90*/  ULDC.64 UR16, c[0x0][0x628] ;  /* 0x00018a0000107ab9 */ /* 0x000fe20000000a00 */
[C---:B------:R-:W-:Y:S01]  /*0ba0*/  R2UR UR19, R7.reuse ;  /* 0x00000000071372ca */ /* 0x040fe200000e0000 */
[----:B------:R-:W-:Y:S01]  /*0bb0*/  ULDC UR18, c[0x0][0x630] ;  /* 0x00018c0000127ab9 */ /* 0x000fe20000000800 */
[----:B------:R-:W-:Y:S02]  /*0bc0*/  ISETP.NE.U32.AND P0, PT, RZ, UR16, PT ;  /* 0x00000010ff007c0c */ /* 0x000fe4000bf05070 */
[----:B------:R-:W-:Y:S02]  /*0bd0*/  R2UR UR4, R7 ;  /* 0x00000000070472ca */ /* 0x000fe400000e0000 */
[----:B------:R-:W-:Y:S02]  /*0be0*/  ISETP.NE.AND.EX P0, PT, RZ, UR17, PT, P0 ;  /* 0x00000011ff007c0c */ /* 0x000fe4000bf05300 */
[----:B------:R-:W-:-:S11]  /*0bf0*/  R2UR UR5, R6 ;  /* 0x00000000060572ca */ /* 0x000fd600000e0000 */
[----:B------:R-:W-:Y:S05]  /*0c00*/  @!P0 BRA `(.L_x_9) ;  /* 0x0000000000308947 */ /* 0x000fea0003800000 */
[----:B------:R-:W-:Y:S01]  /*0c10*/  R2UR UR4, R7 ;  /* 0x00000000070472ca */ /* 0x000fe200000e0000 */
[----:B------:R-:W-:Y:S01]  /*0c20*/  ULDC UR9, c[0x0][0x634] ;  /* 0x00018d0000097ab9 */ /* 0x000fe20000000800 */
[----:B------:R-:W-:-:S11]  /*0c30*/  R2UR UR13, R6 ;  /* 0x00000000060d72ca */ /* 0x000fd600000e0000 */
[----:B------:R-:W-:-:S04]  /*0c40*/  UIADD3 UR9, UP0, UR4, UR9, URZ ;  /* 0x0000000904097290 */ /* 0x000fc8000ff1e03f */
[----:B------:R-:W-:-:S04]  /*0c50*/  UIADD3.X UR13, URZ, UR13, URZ, UP0, !UPT ;  /* 0x0000000d3f0d7290 */ /* 0x000fc800087fe43f */
[----:B------:R-:W-:-:S04]  /*0c60*/  UIMAD.WIDE.U32 UR4, UR13, UR16, URZ ;  /* 0x000000100d0472a5 */ /* 0x000fc8000f8e003f */
[----:B------:R-:W-:Y:S02]  /*0c70*/  UIMAD.WIDE.U32 UR6, UP0, UR9, UR17, UR4 ;  /* 0x00000011090672a5 */ /* 0x000fe4000f800004 */
[----:B------:R-:W-:Y:S02]  /*0c80*/  UIMAD.WIDE.U32 UR4, UR9, UR16, URZ ;  /* 0x00000010090472a5 */ /* 0x000fe4000f8e003f */
[----:B------:R-:W-:Y:S02]  /*0c90*/  UIADD3.X UR15, URZ, URZ, URZ, UP0, !UPT ;  /* 0x0000003f3f0f7290 */ /* 0x000fe400087fe43f */
[----:B------:R-:W-:Y:S01]  /*0ca0*/  UIADD3 URZ, UP0, UR5, UR6, URZ ;  /* 0x00000006053f7290 */ /* 0x000fe2000ff1e03f */
[----:B------:R-:W-:-:S03]  /*0cb0*/  UMOV UR14, UR7 ;  /* 0x00000007000e7c82 */ /* 0x000fc60008000000 */
[----:B------:R-:W-:-:S12]  /*0cc0*/  UIMAD.WIDE.U32.X UR4, UR13, UR17, UR14, UP0 ;  /* 0x000000110d0472a5 */ /* 0x000fd800080e040e */
.L_x_9:
[----:B------:R-:W-:Y:S01]  /*0cd0*/  USHF.R.U64 UR43, UR4, UR18, UR5 ;  /* 0x00000012042b7299 */ /* 0x000fe20008001205 */
[----:B------:R-:W-:Y:S01]  /*0ce0*/  R2UR UR7, R6 ;  /* 0x00000000060772ca */ /* 0x000fe200000e0000 */
[----:B------:R-:W-:Y:S02]  /*0cf0*/  USHF.R.U32.HI UR4, URZ, UR18, UR5 ;  /* 0x000000123f047299 */ /* 0x000fe40008011605 */
[----:B------:R-:W-:Y:S01]  /*0d00*/  UIADD3 UR5, UP0, URZ, -UR43, URZ ;  /* 0x8000002b3f057290 */ /* 0x000fe2000ff1e03f */
[----:B------:R-:W-:Y:S01]  /*0d10*/  ULDC.64 UR14, c[0x0][0x620] ;  /* 0x00018800000e7ab9 */ /* 0x000fe20000000a00 */
[----:B------:R-:W-:Y:S02]  /*0d20*/  UMOV UR6, UR19 ;  /* 0x0000001300067c82 */ /* 0x000fe40008000000 */
[----:B------:R-:W-:Y:S01]  /*0d30*/  UIADD3.X UR4, URZ, ~UR4, URZ, UP0, !UPT ;  /* 0x800000043f047290 */ /* 0x000fe200087fe43f */
[----:B------:R-:W-:Y:S01]  /*0d40*/  ULDC UR9, c[0x0][0x618] ;  /* 0x0001860000097ab9 */ /* 0x000fe20000000800 */
[----:B------:R-:W-:-:S02]  /*0d50*/  UIMAD UR12, UR11, UR12, UR10 ;  /* 0x0000000c0b0c72a4 */ /* 0x000fc4000f8e020a */
[----:B------:R-:W-:Y:S02]  /*0d60*/  UIMAD UR4, UR4, UR14, URZ ;  /* 0x0000000e040472a4 */ /* 0x000fe4000f8e023f */
[----:B------:R-:W-:Y:S02]  /*0d70*/  UIMAD.WIDE.U32 UR6, UR5, UR14, UR6 ;  /* 0x0000000e050672a5 */ /* 0x000fe4000f8e0006 */
[----:B------:R-:W-:Y:S01]  /*0d80*/  UIMAD UR4, UR5, UR15, UR4 ;  /* 0x0000000f050472a4 */ /* 0x000fe2000f8e0204 */
[----:B------:R-:W-:Y:S01]  /*0d90*/  ULDC UR10, c[0x0][0x608] ;  /* 0x00018200000a7ab9 */ /* 0x000fe20000000800 */
[----:B------:R-:W-:Y:S02]  /*0da0*/  ULDC UR18, c[0x0][0x658] ;  /* 0x0001960000127ab9 */ /* 0x000fe40000000800 */
[----:B------:R-:W-:Y:S01]  /*0db0*/  UIADD3 UR7, UR7, UR4, URZ ;  /* 0x0000000407077290 */ /* 0x000fe2000fffe03f */
[----:B------:R-:W-:Y:S02]  /*0dc0*/  UMOV UR11, 0xffffffff ;  /* 0xffffffff000b7882 */ /* 0x000fe40000000000 */
[----:B------:R-:W-:Y:S01]  /*0dd0*/  ULDC.64 UR4, c[0x0][0x640] ;  /* 0x0001900000047ab9 */ /* 0x000fe20000000a00 */
[----:B------:R-:W-:Y:S01]  /*0de0*/  USHF.R.U64 UR16, UR6, UR9, UR7 ;  /* 0x0000000906107299 */ /* 0x000fe20008001207 */
[----:B------:R-:W-:Y:S01]  /*0df0*/  ISETP.NE.U32.AND P0, PT, RZ, UR4, PT ;  /* 0x00000004ff007c0c */ /* 0x000fe2000bf05070 */
[----:B------:R-:W-:-:S02]  /*0e00*/  USHF.R.U32.HI UR7, URZ, UR9, UR7 ;  /* 0x000000093f077299 */ /* 0x000fc40008011607 */
[----:B------:R-:W-:Y:S01]  /*0e10*/  USHF.L.U32 UR6, UR11, UR18, URZ ;  /* 0x000000120b067299 */ /* 0x000fe2000800063f */
[----:B------:R-:W-:Y:S01]  /*0e20*/  ISETP.NE.AND.EX P0, PT, RZ, UR5, PT, P0 ;  /* 0x00000005ff007c0c */ /* 0x000fe2000bf05300 */
[----:B------:R-:W-:Y:S02]  /*0e30*/  USHF.R.U64 UR22, UR16, UR10, UR7 ;  /* 0x0000000a10167299 */ /* 0x000fe40008001207 */
[----:B------:R-:W-:Y:S02]  /*0e40*/  USHF.R.U32.HI UR7, URZ, UR10, UR7 ;  /* 0x0000000a3f077299 */ /* 0x000fe40008011607 */
[----:B------:R-:W-:Y:S02]  /*0e50*/  UISETP.NE.AND UP1, UPT, UR46, URZ, UPT ;  /* 0x0000003f2e00728c */ /* 0x000fe4000bf25270 */
[----:B------:R-:W-:Y:S01]  /*0e60*/  USHF.R.U64 UR23, UR22, UR18, UR7 ;  /* 0x0000001216177299 */ /* 0x000fe20008001207 */
[----:B------:R-:W-:Y:S01]  /*0e70*/  ULDC UR17, c[0x0][0x600] ;  /* 0x0001800000117ab9 */ /* 0x000fe20000000800 */
[----:B------:R-:W-:-:S02]  /*0e80*/  ULOP3.LUT UR13, URZ, UR6, URZ, 0x33, !UPT ;  /* 0x000000063f0d7292 */ /* 0x000fc4000f8e333f */
[----:B------:R-:W-:Y:S02]  /*0e90*/  UIADD3 UR15, UR17, -0x1, URZ ;  /* 0xffffffff110f7890 */ /* 0x000fe4000fffe03f */
[----:B------:R-:W-:Y:S02]  /*0ea0*/  USEL UR12, UR8, UR12, !UP1 ;  /* 0x0000000c080c7287 */ /* 0x000fe4000c800000 */
[----:B------:R-:W-:Y:S01]  /*0eb0*/  USHF.R.U32.HI UR7, URZ, UR18, UR7 ;  /* 0x000000123f077299 */ /* 0x000fe20008011607 */
[----:B------:R-:W-:Y:S01]  /*0ec0*/  ULDC UR19, c[0x0][0x648] ;  /* 0x0001920000137ab9 */ /* 0x000fe20000000800 */
[----:B------:R-:W-:Y:S01]  /*0ed0*/  ULDC UR20, c[0x0][0x638] ;  /* 0x00018e0000147ab9 */ /* 0x000fe20000000800 */
[----:B------:R-:W-:Y:S01]  /*0ee0*/  UMOV UR21, 0x1 ;  /* 0x0000000100157882 */ /* 0x000fe20000000000 */
[----:B------:R-:W-:Y:S01]  /*0ef0*/  UMOV UR6, UR23 ;  /* 0x0000001700067c82 */ /* 0x000fe20008000000 */
[----:B------:R-:W-:Y:S07]  /*0f00*/  @!P0 BRA `(.L_x_10) ;  /* 0x0000000000308947 */ /* 0x000fee0003800000 */
[----:B------:R-:W-:Y:S02]  /*0f10*/  ULDC UR10, c[0x0][0x64c] ;  /* 0x00019300000a7ab9 */ /* 0x000fe40000000800 */
        /* <DEDUP_REMOVED lines=8> */
[----:B------:R-:W-:-:S07]  /*0fa0*/  UIMAD.WIDE.U32.X UR4, UR14, UR5, UR10, UP0 ;  /* 0x000000050e0472a5 */ /* 0x000fce00080e040a */
[----:B------:R-:W-:Y:S01]  /*0fb0*/  UMOV UR6, UR4 ;  /* 0x0000000400067c82 */ /* 0x000fe20008000000 */
[----:B------:R-:W-:-:S05]  /*0fc0*/  UMOV UR7, UR5 ;  /* 0x0000000500077c82 */ /* 0x000fca0008000000 */
.L_x_10:
[----:B------:R-:W-:Y:S01]  /*0fd0*/  USHF.R.U64 UR5, UR6, UR19, UR7 ;  /* 0x0000001306057299 */ /* 0x000fe20008001207 */
[----:B------:R-:W-:Y:S01]  /*0fe0*/  IMAD.MOV.U32 R0, RZ, RZ, 0x1 ;  /* 0x00000001ff007424 */ /* 0x000fe200078e00ff */
[----:B------:R-:W-:Y:S02]  /*0ff0*/  USHF.L.U32 UR4, UR21, UR18, URZ ;  /* 0x0000001215047299 */ /* 0x000fe4000800063f */
[----:B------:R-:W-:Y:S02]  /*1000*/  ULOP3.LUT UR13, UR22, UR13, URZ, 0xc0, !UPT ;  /* 0x0000000d160d7292 */ /* 0x000fe4000f8ec03f */
[----:B------:R-:W-:Y:S02]  /*1010*/  UIADD3 UR6, -UR5, URZ, URZ ;  /* 0x0000003f05067290 */ /* 0x000fe4000fffe13f */
[----:B------:R-:W-:Y:S02]  /*1020*/  UIMAD UR13, UR4, UR5, UR13 ;  /* 0x00000005040d72a4 */ /* 0x000fe4000f8e020d */
[----:B------:R-:W-:-:S02]  /*1030*/  ULOP3.LUT UR15, UR16, UR15, URZ, 0xc0, !UPT ;  /* 0x0000000f100f7292 */ /* 0x000fc4000f8ec03f */
[----:B------:R-:W-:Y:S01]  /*1040*/  UIMAD UR4, UR6, UR20, UR23 ;  /* 0x00000014060472a4 */ /* 0x000fe2000f8e0217 */
[----:B------:R-:W-:Y:S01]  /*1050*/  ULDC UR5, c[0x0][0x610] ;  /* 0x0001840000057ab9 */ /* 0x000fe20000000800 */
[----:B------:R-:W-:Y:S02]  /*1060*/  UISETP.NE.AND UP0, UPT, UR46, URZ, UPT ;  /* 0x0000003f2e00728c */ /* 0x000fe4000bf05270 */
[----:B------:R-:W-:Y:S02]  /*1070*/  UIMAD UR12, UR13, UR5, UR12 ;  /* 0x000000050d0c72a4 */ /* 0x000fe4000f8e020c */
[----:B------:R-:W-:-:S04]  /*1080*/  UIMAD UR4, UR4, UR17, UR15 ;  /* 0x00000011040472a4 */ /* 0x000fc8000f8e020f */
[----:B------:R-:W-:Y:S02]  /*1090*/  USEL UR42, UR4, UR12, !UP0 ;  /* 0x0000000c042a7287 */ /* 0x000fe4000c000000 */
[----:B------:R-:W-:-:S12]  /*10a0*/  USEL UR41, UR12, UR4, !UP0 ;  /* 0x000000040c297287 */ /* 0x000fd8000c000000 */
.L_x_8:
[----:B------:R-:W-:-:S08]  /*10b0*/  NOP ;  /* 0x0000000000007918 */ /* 0x000fd00000000000 */
[----:B------:R-:W1:Y:S02]  /*10c0*/  USETMAXREG.TRY_ALLOC.CTAPOOL UP0, 0xf0 ;  /* 0x000000f0000079c8 */ /* 0x000e640008000600 */
[----:B-1----:R-:W-:-:S13]  /*10d0*/  PLOP3.LUT P0, PT, PT, PT, UP0, 0x80, 0x0 ;  /* 0x000000000000781c */ /* 0x002fda0003f0f008 */
[----:B------:R-:W-:Y:S05]  /*10e0*/  @!P0 BRA `(.L_x_8) ;  /* 0xfffffffc00f08947 */ /* 0x000fea000383ffff */
[----:B------:R-:W-:Y:S01]  /*10f0*/  ULDC.64 UR4, c[0x0][0x598] ;  /* 0x0001660000047ab9 */ /* 0x000fe20000000a00 */
[----:B------:R-:W-:Y:S01]  /*1100*/  ULDC.64 UR36, c[0x0][0x208] ;  /* 0x0000820000247ab9 */ /* 0x000fe20000000a00 */
[----:B------:R-:W-:-:S04]  /*1110*/  ISETP.NE.U32.AND P0, PT, RZ, UR4, PT ;  /* 0x00000004ff007c0c */ /* 0x000fc8000bf05070 */
[----:B------:R-:W-:-:S13]  /*1120*/  ISETP.NE.AND.EX P0, PT, RZ, UR5, PT, P0 ;  /* 0x00000005ff007c0c */ /* 0x000fda000bf05300 */
[----:B------:R-:W-:Y:S05]  /*1130*/  @!P0 BRA `(.L_x_11) ;  /* 0x00000000001c8947 */ /* 0x000fea0003800000 */
[----:B------:R-:W1:Y:S02]  /*1140*/  LDC.64 R2, c[0x0][0x598] ;  /* 0x00016600ff027b82 */ /* 0x000e640000000a00 */
[----:B-1----:R-:W2:Y:S02]  /*1150*/  LDG.E.64 R2, desc[UR36][R2.64] ;  /* 0x0000002402027981 */ /* 0x002ea4000c1e1b00 */
[----:B--2---:R-:W-:-:S04]  /*1160*/  ISETP.NE.U32.AND P0, PT, R2, RZ, PT ;  /* 0x000000ff0200720c */ /* 0x004fc80003f05070 */
[----:B------:R-:W-:-:S13]  /*1170*/  ISETP.NE.AND.EX P0, PT, R3, RZ, PT, P0 ;  /* 0x000000ff0300720c */ /* 0x000fda0003f05300 */
[----:B------:R-:W-:Y:S05]  /*1180*/  @!P0 BRA `(.L_x_11) ;  /* 0x0000000000088947 */ /* 0x000fea0003800000 */
[----:B------:R1:W5:Y:S01]  /*1190*/  LD.E R17, desc[UR36][R2.64] ;  /* 0x0000002402117980 */ /* 0x000362000c101900 */
[----:B------:R-:W-:Y:S05]  /*11a0*/  BRA `(.L_x_12) ;  /* 0x0000000000247947 */ /* 0x000fea0003800000 */
.L_x_11:
[----:B------:R-:W-:Y:S02]  /*11b0*/  ULDC.64 UR4, c[0x0][0x588] ;  /* 0x0001620000047ab9 */ /* 0x000fe40000000a00 */
[----:B------:R-:W-:-:S04]  /*11c0*/  ISETP.NE.U32.AND P0, PT, RZ, UR4, PT ;  /* 0x00000004ff007c0c */ /* 0x000fc8000bf05070 */
[----:B------:R-:W-:-:S13]  /*11d0*/  ISETP.NE.AND.EX P0, PT, RZ, UR5, PT, P0 ;  /* 0x00000005ff007c0c */ /* 0x000fda000bf05300 */
[----:B------:R-:W-:Y:S05]  /*11e0*/  @!P0 BRA `(.L_x_13) ;  /* 0x00000000000c8947 */ /* 0x000fea0003800000 */
[----:B------:R-:W1:Y:S02]  /*11f0*/  LDC.64 R2, c[0x0][0x588] ;  /* 0x00016200ff027b82 */ /* 0x000e640000000a00 */
[----:B-1----:R2:W5:Y:S01]  /*1200*/  LDG.E R17, desc[UR36][R2.64] ;  /* 0x0000002402117981 */ /* 0x002562000c1e1900 */
[----:B------:R-:W-:Y:S05]  /*1210*/  BRA `(.L_x_12) ;  /* 0x0000000000087947 */ /* 0x000fea0003800000 */
.L_x_13:
[----:B------:R-:W-:Y:S02]  /*1220*/  ULDC UR4, c[0x0][0x580] ;  /* 0x0001600000047ab9 */ /* 0x000fe40000000800 */
[----:B------:R-:W-:-:S07]  /*1230*/  MOV R17, UR4 ;  /* 0x0000000400117c02 */ /* 0x000fce0008000f00 */
.L_x_12:
[----:B------:R-:W-:Y:S02]  /*1240*/  ULDC.64 UR4, c[0x0][0x5a0] ;  /* 0x0001680000047ab9 */ /* 0x000fe40000000a00 */
[----:B------:R-:W-:-:S04]  /*1250*/  ISETP.NE.U32.AND P0, PT, RZ, UR4, PT ;  /* 0x00000004ff007c0c */ /* 0x000fc8000bf05070 */
[----:B------:R-:W-:-:S13]  /*1260*/  ISETP.NE.AND.EX P0, PT, RZ, UR5, PT, P0 ;  /* 0x00000005ff007c0c */ /* 0x000fda000bf05300 */
[----:B------:R-:W-:Y:S05]  /*1270*/  @!P0 BRA `(.L_x_14) ;  /* 0x00000000001c8947 */ /* 0x000fea0003800000 */
[----:B-12---:R-:W1:Y:S02]  /*1280*/  LDC.64 R2, c[0x0][0x5a0] ;  /* 0x00016800ff027b82 */ /* 0x006e640000000a00 */
[----:B-1----:R-:W2:Y:S02]  /*1290*/  LDG.E.64 R2, desc[UR36][R2.64] ;  /* 0x0000002402027981 */ /* 0x002ea4000c1e1b00 */
[----:B--2---:R-:W-:-:S04]  /*12a0*/  ISETP.NE.U32.AND P0, PT, R2, RZ, PT ;  /* 0x000000ff0200720c */ /* 0x004fc80003f05070 */
[----:B------:R-:W-:-:S13]  /*12b0*/  ISETP.NE.AND.EX P0, PT, R3, RZ, PT, P0 ;  /* 0x000000ff0300720c */ /* 0x000fda0003f05300 */
[----:B------:R-:W-:Y:S05]  /*12c0*/  @!P0 BRA `(.L_x_14) ;  /* 0x0000000000088947 */ /* 0x000fea0003800000 */
[----:B------:R1:W5:Y:S01]  /*12d0*/  LD.E R18, desc[UR36][R2.64] ;  /* 0x0000002402127980 */ /* 0x000362000c101900 */
[----:B------:R-:W-:Y:S05]  /*12e0*/  BRA `(.L_x_15) ;  /* 0x0000000000247947 */ /* 0x000fea0003800000 */
.L_x_14:
[----:B------:R-:W-:Y:S02]  /*12f0*/  ULDC.64 UR4, c[0x0][0x590] ;  /* 0x0001640000047ab9 */ /* 0x000fe40000000a00 */
[----:B------:R-:W-:-:S04]  /*1300*/  ISETP.NE.U32.AND P0, PT, RZ, UR4, PT ;  /* 0x00000004ff007c0c */ /* 0x000fc8000bf05070 */
[----:B------:R-:W-:-:S13]  /*1310*/  ISETP.NE.AND.EX P0, PT, RZ, UR5, PT, P0 ;  /* 0x00000005ff007c0c */ /* 0x000fda000bf05300 */
[----:B------:R-:W-:Y:S05]  /*1320*/  @!P0 BRA `(.L_x_16) ;  /* 0x00000000000c8947 */ /* 0x000fea0003800000 */
[----:B-12---:R-:W1:Y:S02]  /*1330*/  LDC.64 R2, c[0x0][0x590] ;  /* 0x00016400ff027b82 */ /* 0x006e640000000a00 */
[----:B-1----:R2:W5:Y:S01]  /*1340*/  LDG.E R18, desc[UR36][R2.64] ;  /* 0x0000002402127981 */ /* 0x002562000c1e1900 */
[----:B------:R-:W-:Y:S05]  /*1350*/  BRA `(.L_x_15) ;  /* 0x0000000000087947 */ /* 0x000fea0003800000 */
.L_x_16:
[----:B------:R-:W-:Y:S02]  /*1360*/  ULDC UR4, c[0x0][0x584] ;  /* 0x0001610000047ab9 */ /* 0x000fe40000000800 */
[----:B------:R-:W-:-:S07]  /*1370*/  IMAD.U32 R18, RZ, RZ, UR4 ;  /* 0x00000004ff127e24 */ /* 0x000fce000f8e00ff */
.L_x_15:
[----:B------:R-:W-:-:S13]  /*1380*/  LOP3.LUT P0, RZ, R0, 0xff, RZ, 0xc0, !PT ;  /* 0x000000ff00ff7812 */ /* 0x000fda000780c0ff */
[----:B------:R-:W-:Y:S05]  /*1390*/  @!P0 EXIT ;  /* 0x000000000000894d */ /* 0x000fea0003800000 */
[----:B------:R-:W-:Y:S01]  /*13a0*/  ULDC UR4, c[0x0][0x28c] ;  /* 0x0000a30000047ab9 */ /* 0x000fe20000000800 */
[----:B------:R-:W-:Y:S01]  /*13b0*/  UMOV UR38, URZ ;  /* 0x0000003f00267c82 */ /* 0x000fe20008000000 */
[----:B------:R-:W-:Y:S01]  /*13c0*/  UIADD3 UR4, UR4, 0x3f, URZ ;  /* 0x0000003f04047890 */ /* 0x000fe2000fffe03f */
[----:B------:R-:W-:-:S03]  /*13d0*/  UMOV UR39, URZ ;  /* 0x0000003f00277c82 */ /* 0x000fc60008000000 */
[----:B------:R-:W-:-:S04]  /*13e0*/  USHF.R.S32.HI UR5, URZ, 0x1f, UR4 ;  /* 0x0000001f3f057899 */ /* 0x000fc80008011404 */
[----:B------:R-:W-:-:S04]  /*13f0*/  ULEA.HI UR5, UR5, UR4, URZ, 0x6 ;  /* 0x0000000405057291 */ /* 0x000fc8000f8f303f */
[----:B------:R-:W-:-:S12]  /*1400*/  USHF.R.S32.HI UR44, URZ, 0x6, UR5 ;  /* 0x000000063f2c7899 */ /* 0x000fd80008011405 */
.L_x_552:
[----:B------:R-:W3:Y:S01]  /*1410*/  S2R R0, SR_TID.X ;  /* 0x0000000000007919 */ /* 0x000ee20000002100 */
[----:B----4-:R-:W4:Y:S01]  /*1420*/  S2UR UR7, SR_CgaCtaId ;  /* 0x00000000000779c3 */ /* 0x010f220000008800 */
[----:B------:R-:W-:Y:S02]  /*1430*/  UMOV UR6, 0x400 ;  /* 0x0000040000067882 */ /* 0x000fe40000000000 */
[----:B----4-:R-:W-:Y:S01]  /*1440*/  ULEA UR6, UR7, UR6, 0x18 ;  /* 0x0000000607067291 */ /* 0x010fe2000f8ec03f */
[----:B---3--:R-:W-:-:S04]  /*1450*/  LOP3.LUT R0, R0, 0x80, RZ, 0xc0, !PT ;  /* 0x0000008000007812 */ /* 0x008fc800078ec0ff */
[----:B------:R-:W-:-:S06]  /*1460*/  SHF.R.U32.HI R0, RZ, 0x7, R0 ;  /* 0x00000007ff007819 */ /* 0x000fcc0000011600 */
[----:B------:R-:W3:Y:S02]  /*1470*/  SHFL.IDX PT, R0, R0, RZ, 0x1f ;  /* 0x00001fff00007589 */ /* 0x000ee400000e0000 */
[----:B---3--:R-:W-:-:S13]  /*1480*/  R2UR UR4, R0 ;  /* 0x00000000000472ca */ /* 0x008fda00000e0000 */
[----:B------:R-:W-:-:S04]  /*1490*/  ULEA.HI UR5, UR4, UR4, URZ, 0x1 ;  /* 0x0000000404057291 */ /* 0x000fc8000f8f083f */
[----:B------:R-:W-:-:S04]  /*14a0*/  ULOP3.LUT UR5, UR5, 0xffffe, URZ, 0xc0, !UPT ;  /* 0x000ffffe05057892 */ /* 0x000fc8000f8ec03f */
[----:B------:R-:W-:-:S03]  /*14b0*/  UIADD3 UR5, UR4, -UR5, URZ ;  /* 0x8000000504057290 */ /* 0x000fc6000fffe03f */
[----:B------:R-:W-:Y:S01]  /*14c0*/  ULDC UR4, c[0x0][0x28c] ;  /* 0x0000a30000047ab9 */ /* 0x000fe20000000800 */
[----:B------:R-:W-:Y:S01]  /*14d0*/  ULEA UR5, UR5, UR6, 0xc ;  /* 0x0000000605057291 */ /* 0x000fe2000f8e603f */
[----:B------:R-:W-:-:S03]  /*14e0*/  ISETP.LT.AND P0, PT, RZ, UR4, PT ;  /* 0x00000004ff007c0c */ /* 0x000fc6000bf01270 */
[----:B------:R-:W-:-:S04]  /*14f0*/  UIADD3 UR5, UR5, 0x180, URZ ;  /* 0x0000018005057890 */ /* 0x000fc8000fffe03f */
[----:B------:R-:W-:-:S04]  /*1500*/  USHF.R.U32.HI UR5, URZ, 0x4, UR5 ;  /* 0x000000043f057899 */ /* 0x000fc80008011605 */
[----:B------:R-:W-:-:S04]  /*1510*/  ULOP3.LUT UR5, UR5, 0x3fff, URZ, 0xc0, !UPT ;  /* 0x00003fff05057892 */ /* 0x000fc8000f8ec03f */
[----:B------:R-:W-:Y:S01]  /*1520*/  ULOP3.LUT UR45, UR5, 0x10000, URZ, 0xfc, !UPT ;  /* 0x00010000052d7892 */ /* 0x000fe2000f8efc3f */
[----:B-----5:R-:W-:Y:S11]  /*1530*/  @P0 BRA `(.L_x_17) ;  /* 0x0000000000400947 */ /* 0x020ff60003800000 */
[----:B------:R-:W-:Y:S01]  /*1540*/  MOV R0, 0x0 ;  /* 0x0000000000007802 */ /* 0x000fe20000000f00 */
[----:B------:R-:W-:Y:S01]  /*1550*/  ULDC.64 UR4, c[0x4][0x68] ;  /* 0x01001a0000047ab9 */ /* 0x000fe20000000a00 */
[----:B------:R-:W-:Y:S01]  /*1560*/  ULDC.64 UR6, c[0x4][0x8] ;  /* 0x0100020000067ab9 */ /* 0x000fe20000000a00 */
[----:B------:R-:W-:Y:S01]  /*1570*/  IMAD.U32 R4, RZ, RZ, UR4 ;  /* 0x00000004ff047e24 */ /* 0x000fe2000f8e00ff */
[----:B-12---:R1:W2:Y:S01]  /*1580*/  LDC.64 R2, c[0x4][R0] ;  /* 0x0100000000027b82 */ /* 0x0062a20000000a00 */
[----:B------:R-:W-:Y:S01]  /*1590*/  IMAD.U32 R5, RZ, RZ, UR5 ;  /* 0x00000005ff057e24 */ /* 0x000fe2000f8e00ff */
[----:B------:R-:W-:Y:S01]  /*15a0*/  ULDC.64 UR4, c[0x4][0x70] ;  /* 0x01001c0000047ab9 */ /* 0x000fe20000000a00 */
[----:B------:R-:W-:Y:S01]  /*15b0*/  IMAD.U32 R10, RZ, RZ, UR6 ;  /* 0x00000006ff0a7e24 */ /* 0x000fe2000f8e00ff */
[----:B0-----:R-:W-:Y:S01]  /*15c0*/  MOV R7, UR5 ;  /* 0x0000000500077c02 */ /* 0x001fe20008000f00 */
[----:B------:R-:W-:Y:S01]  /*15d0*/  IMAD.U32 R6, RZ, RZ, UR4 ;  /* 0x00000004ff067e24 */ /* 0x000fe2000f8e00ff */
[----:B------:R-:W-:Y:S01]  /*15e0*/  MOV R13, RZ ;  /* 0x000000ff000d7202 */ /* 0x000fe20000000f00 */
[----:B------:R-:W-:-:S02]  /*15f0*/  IMAD.U32 R11, RZ, RZ, UR7 ;  /* 0x00000007ff0b7e24 */ /* 0x000fc4000f8e00ff */
[----:B------:R-:W-:Y:S02]  /*1600*/  IMAD.MOV.U32 R8, RZ, RZ, 0x1e1 ;  /* 0x000001e1ff087424 */ /* 0x000fe400078e00ff */
[----:B-1----:R-:W-:-:S07]  /*1610*/  IMAD.MOV.U32 R12, RZ, RZ, 0x1 ;  /* 0x00000001ff0c7424 */ /* 0x002fce00078e00ff */
[----:B------:R-:W-:-:S07]  /*1620*/  LEPC R20, `(.L_x_17) ;  /* 0x000000001014794e */ /* 0x000fce0000000000 */
[----:B--2--5:R-:W-:Y:S05]  /*1630*/  CALL.ABS.NOINC R2 ;  /* 0x0000000002007343 */ /* 0x024fea0003c00000 */
.L_x_17:
[----:B------:R-:W-:-:S06]  /*1640*/  ULOP3.LUT UR4, UR40, 0x1, URZ, 0xfc, !UPT ;  /* 0x0000000128047892 */ /* 0x000fcc000f8efc3f */
[----:B------:R-:W-:-:S05]  /*1650*/  IMAD.U32 R0, RZ, RZ, UR4 ;  /* 0x00000004ff007e24 */ /* 0x000fca000f8e00ff */
[----:B------:R-:W-:-:S13]  /*1660*/  ISETP.NE.AND P0, PT, R0, 0x3, PT ;  /* 0x000000030000780c */ /* 0x000fda0003f05270 */
[----:B------:R-:W-:Y:S05]  /*1670*/  @!P0 BRA `(.L_x_18) ;  /* 0x0000000000048947 */ /* 0x000fea0003800000 */
[----:B------:R-:W-:Y:S01]  /*1680*/  BPT.TRAP 0x1 ;  /* 0x000000040000795c */ /* 0x000fe20000300000 */
.L_x_18:
[----:B------:R-:W3:Y:S01]  /*1690*/  S2UR UR5, SR_CgaCtaId ;  /* 0x00000000000579c3 */ /* 0x000ee20000008800 */
[----:B------:R-:W-:Y:S01]  /*16a0*/  UMOV UR4, 0x400 ;  /* 0x0000040000047882 */ /* 0x000fe20000000000 */
[----:B-12---:R-:W-:Y:S02]  /*16b0*/  IMAD.U32 R3, RZ, RZ, UR39 ;  /* 0x00000027ff037e24 */ /* 0x006fe4000f8e00ff */
[----:B------:R-:W-:-:S05]  /*16c0*/  IMAD.U32 R2, RZ, RZ, UR38 ;  /* 0x00000026ff027e24 */ /* 0x000fca000f8e00ff */
[----:B------:R-:W-:Y:S01]  /*16d0*/  SHF.L.U32 R2, R2, 0x1f, RZ ;  /* 0x0000001f02027819 */ /* 0x000fe200000006ff */
[----:B---3--:R-:W-:-:S06]  /*16e0*/  ULEA UR4, UR5, UR4, 0x18 ;  /* 0x0000000405047291 */ /* 0x008fcc000f8ec03f */
[----:B------:R-:W-:-:S05]  /*16f0*/  IMAD.U32 R0, RZ, RZ, UR4 ;  /* 0x00000004ff007e24 */ /* 0x000fca000f8e00ff */
[----:B------:R-:W-:-:S04]  /*1700*/  LEA R3, R3, R0, 0x3 ;  /* 0x0000000003037211 */ /* 0x000fc800078e18ff */
[----:B------:R1:W2:Y:S01]  /*1710*/  SYNCS.PHASECHK.TRANS64.TRYWAIT P1, [R3+URZ], R2 ;  /* 0x00000002030075a7 */ /* 0x0002a2000802017f */
[----:B------:R-:W-:Y:S05]  /*1720*/  @!P0 BRA `(.L_x_19) ;  /* 0x0000000000048947 */ /* 0x000fea0003800000 */
[----:B------:R-:W-:Y:S01]  /*1730*/  BPT.TRAP 0x1 ;  /* 0x000000040000795c */ /* 0x000fe20000300000 */
.L_x_19:
[----:B--2---:R-:W-:Y:S05]  /*1740*/  @P1 BRA `(.L_x_20) ;  /* 0x0000000000081947 */ /* 0x004fea0003800000 */
[----:B------:R-:W2:Y:S02]  /*1750*/  SYNCS.PHASECHK.TRANS64.TRYWAIT P1, [R3+URZ], R2 ;  /* 0x00000002030075a7 */ /* 0x000ea4000802017f */
[----:B--2---:R-:W-:Y:S05]  /*1760*/  @!P1 BRA `(.L_x_21) ;  /* 0x0000013000309947 */ /* 0x004fea0003800000 */
.L_x_20:
[----:B------:R-:W-:-:S04]  /*1770*/  UISETP.LT.AND UP0, UPT, UR44, 0x1, UPT ;  /* 0x000000012c00788c */ /* 0x000fc8000bf01270 */
[----:B------:R-:W-:-:S06]  /*1780*/  USEL UR4, UR44, 0x1, UP0 ;  /* 0x000000012c047887 */ /* 0x000fcc0008000000 */
[----:B-12---:R-:W-:Y:S01]  /*1790*/  IMAD.U32 R3, RZ, RZ, UR4 ;  /* 0x00000004ff037e24 */ /* 0x006fe2000f8e00ff */
[----:B------:R-:W-:Y:S05]  /*17a0*/  WARPSYNC.ALL ;  /* 0x0000000000007948 */ /* 0x000fea0003800000 */
[----:B------:R-:W-:-:S04]  /*17b0*/  IADD3 R3, -R3, UR44, RZ ;  /* 0x0000002c03037c10 */ /* 0x000fc8000fffe1ff */
[----:B------:R-:W-:Y:S02]  /*17c0*/  ISETP.GE.AND P1, PT, R3, 0x1, PT ;  /* 0x000000010300780c */ /* 0x000fe40003f26270 */
[----:B------:R-:W-:Y:S01]  /*17d0*/  R2UR UR4, R0 ;  /* 0x00000000000472ca */ /* 0x000fe200000e0000 */
[----:B------:R-:W-:Y:S01]  /*17e0*/  ULEA UR9, UR39, UR45, 0xa ;  /* 0x0000002d27097291 */ /* 0x000fe2000f8e503f */
[----:B------:R-:W-:Y:S01]  /*17f0*/  WARPGROUP.ARRIVE ;  /* 0x00000000000079c5 */ /* 0x000fe20000000000 */
[----:B------:R-:W-:Y:S01]  /*1800*/  UMOV UR5, 0x80000020 ;  /* 0x8000002000057882 */ /* 0x000fe20000000000 */
[----:B------:R-:W-:-:S09]  /*1810*/  UMOV UR7, 0x80000020 ;  /* 0x8000002000077882 */ /* 0x000fd20000000000 */
[----:B------:R-:W-:-:S04]  /*1820*/  UIADD3 UR4, UR4, 0x1c180, URZ ;  /* 0x0001c18004047890 */ /* 0x000fc8000fffe03f */
[----:B------:R-:W-:-:S04]  /*1830*/  USHF.R.U32.HI UR4, URZ, 0x4, UR4 ;  /* 0x000000043f047899 */ /* 0x000fc80008011604 */
[----:B------:R-:W-:-:S04]  /*1840*/  ULOP3.LUT UR4, UR4, 0x3fff, URZ, 0xc0, !UPT ;  /* 0x00003fff04047892 */ /* 0x000fc8000f8ec03f */
[----:B------:R-:W-:-:S03]  /*1850*/  ULOP3.LUT UR8, UR4, 0x10000, URZ, 0xfc, !UPT ;  /* 0x0001000004087892 */ /* 0x000fc6000f8efc3f */
[----:B------:R-:W-:Y:S01]  /*1860*/  UMOV UR4, UR9 ;  /* 0x0000000900047c82 */ /* 0x000fe20008000000 */
[----:B------:R-:W-:-:S07]  /*1870*/  ULEA UR10, UR39, UR8, 0xa ;  /* 0x00000008270a7291 */ /* 0x000fce000f8e503f */
[----:B------:R-:W-:Y:S02]  /*1880*/  UMOV UR6, UR10 ;  /* 0x0000000a00067c82 */ /* 0x000fe40008000000 */
[----:B------:R-:W-:Y:S01]  /*1890*/  IGMMA.64x256x32.S8.S8 R24, gdesc[UR4], RZ, !UPT, gsb0 ;  /* 0x06600000041879f1 */ /* 0x000fe2000c0410ff */
[----:B------:R-:W-:Y:S01]  /*18a0*/  UIADD3 UR4, UR9, 0x200, URZ ;  /* 0x0000020009047890 */ /* 0x000fe2000fffe03f */
[----:B------:R-:W-:Y:S01]  /*18b0*/  UMOV UR5, 0x80000020 ;  /* 0x8000002000057882 */ /* 0x000fe20000000000 */
[----:B------:R-:W-:Y:S02]  /*18c0*/  WARPGROUP.DEPBAR.LE gsb0, 0x0 ;  /* 0x00008000000079c5 */ /* 0x000fe40000010000 */
[----:B------:R-:W-:Y:S01]  /*18d0*/  STL.64 [R1], R24 ;  /* 0x0000001801007387 */ /* 0x000fe20000100a00 */
[----:B------:R-:W-:Y:S01]  /*18e0*/  IMAD.MOV.U32 R235, RZ, RZ, R52 ;  /* 0x000000ffffeb7224 */ /* 0x000fe200078e0034 */
[----:B------:R-:W-:Y:S01]  /*18f0*/  MOV R232, R55 ;  /* 0x0000003700e87202 */ /* 0x000fe20000000f00 */
[----:B------:R-:W-:Y:S01]  /*1900*/  IMAD.MOV.U32 R234, RZ, RZ, R53 ;  /* 0x000000ffffea7224 */ /* 0x000fe200078e0035 */
[----:B------:R-:W-:Y:S01]  /*1910*/  STL.64 [R1+0x8], R26 ;  /* 0x0000081a01007387 */ /* 0x000fe20000100a00 */
        /* <DEDUP_REMOVED lines=61> */
[----:B------:R1:W-:Y:S01]  /*1cf0*/  STL.64 [R1+0x68], R50 ;  /* 0x0000683201007387 */ /* 0x0003e20000100a00 */
[----:B------:R-:W-:-:S02]  /*1d00*/  IMAD.MOV.U32 R177, RZ, RZ, R93 ;  /* 0x000000ffffb17224 */ /* 0x000fc400078e005d */
[----:B------:R-:W-:Y:S01]  /*1d10*/  IMAD.MOV.U32 R178, RZ, RZ, R94 ;  /* 0x000000ffffb27224 */ /* 0x000fe200078e005e */
[----:B------:R-:W-:Y:S01]  /*1d20*/  STL [R1+0x2b8], R155 ;  /* 0x0002b89b01007387 */ /* 0x000fe20000100800 */
[----:B------:R-:W-:Y:S02]  /*1d30*/  IMAD.MOV.U32 R180, RZ, RZ, R96 ;  /* 0x000000ffffb47224 */ /* 0x000fe400078e0060 */
[----:B------:R-:W-:Y:S02]  /*1d40*/  IMAD.MOV.U32 R181, RZ, RZ, R97 ;  /* 0x000000ffffb57224 */ /* 0x000fe400078e0061 */
[----:B------:R-:W-:Y:S02]  /*1d50*/  IMAD.MOV.U32 R182, RZ, RZ, R98 ;  /* 0x000000ffffb67224 */ /* 0x000fe400078e0062 */
[----:B------:R-:W-:Y:S02]  /*1d60*/  IMAD.MOV.U32 R183, RZ, RZ, R99 ;  /* 0x000000ffffb77224 */ /* 0x000fe400078e0063 */
[----:B------:R-:W-:-:S02]  /*1d70*/  IMAD.MOV.U32 R185, RZ, RZ, R101 ;  /* 0x000000ffffb97224 */ /* 0x000fc400078e0065 */
[----:B------:R-:W-:Y:S02]  /*1d80*/  IMAD.MOV.U32 R186, RZ, RZ, R102 ;  /* 0x000000ffffba7224 */ /* 0x000fe400078e0066 */
        /* <DEDUP_REMOVED lines=35> */
[----:B0-----:R-:W-:Y:S02]  /*1fc0*/  IMAD.MOV.U32 R7, RZ, RZ, R147 ;  /* 0x000000ffff077224 */ /* 0x001fe400078e0093 */
[----:B------:R-:W-:Y:S02]  /*1fd0*/  IMAD.MOV.U32 R6, RZ, RZ, R148 ;  /* 0x000000ffff067224 */ /* 0x000fe400078e0094 */
[----:B------:R-:W-:Y:S02]  /*1fe0*/  IMAD.MOV.U32 R5, RZ, RZ, R149 ;  /* 0x000000ffff057224 */ /* 0x000fe400078e0095 */
[----:B------:R-:W-:Y:S02]  /*1ff0*/  IMAD.MOV.U32 R2, RZ, RZ, R151 ;  /* 0x000000ffff027224 */ /* 0x000fe400078e0097 */
[----:B-1----:R-:W-:-:S06]  /*2000*/  WARPGROUP.ARRIVE ;  /* 0x00000000000079c5 */ /* 0x002fcc0000000000 */
[----:B------:R-:W-:Y:S03]  /*2010*/  IGMMA.64x256x32.S8.S8 R24, gdesc[UR4], RZ, !UPT, gsb0 ;  /* 0x06600000041879f1 */ /* 0x000fe6000c0410ff */
[----:B------:R-:W-:Y:S02]  /*2020*/  WARPGROUP.DEPBAR.LE gsb0, 0x0 ;  /* 0x00008000000079c5 */ /* 0x000fe40000010000 */
[----:B------:R-:W-:Y:S04]  /*2030*/  STL.64 [R1+0x2b0], R150 ;  /* 0x0002b09601007387 */ /* 0x000fe80000100a00 */
        /* <DEDUP_REMOVED lines=20> */
[----:B------:R0:W-:Y:S04]  /*2180*/  STL.64 [R1+0x208], R108 ;  /* 0x0002086c01007387 */ /* 0x0001e80000100a00 */
[----:B0-----:R-:W2:Y:S04]  /*2190*/  LDL.LU R108, [R1] ;  /* 0x00000000016c7983 */ /* 0x001ea80000300800 */
[----:B------:R-:W2:Y:S04]  /*21a0*/  LDL.LU R109, [R1+0x4] ;  /* 0x00000400016d7983 */ /* 0x000ea80000300800 */
        /* <DEDUP_REMOVED lines=25> */
[----:B------:R-:W2:Y:S01]  /*2340*/  LDL.LU R135, [R1+0x6c] ;  /* 0x00006c0001877983 */ /* 0x000ea20000300800 */
        /* <DEDUP_REMOVED lines=11> */
[----:B------:R-:W-:Y:S01]  /*2400*/  UIADD3 UR4, UR9, 0x2, URZ ;  /* 0x0000000209047890 */ /* 0x000fe2000fffe03f */
[----:B------:R-:W-:Y:S01]  /*2410*/  IMAD.MOV.U32 R143, RZ, RZ, R228 ;  /* 0x000000ffff8f7224 */ /* 0x000fe200078e00e4 */
[----:B------:R-:W-:Y:S01]  /*2420*/  UIADD3 UR6, UR10, 0x2, URZ ;  /* 0x000000020a067890 */ /* 0x000fe2000fffe03f */
[----:B------:R-:W-:Y:S01]  /*2430*/  IMAD.MOV.U32 R145, RZ, RZ, R226 ;  /* 0x000000ffff917224 */ /* 0x000fe200078e00e2 */
[----:B------:R-:W-:Y:S01]  /*2440*/  UMOV UR5, 0x80000020 ;  /* 0x8000002000057882 */ /* 0x000fe20000000000 */
[----:B------:R-:W-:Y:S01]  /*2450*/  IMAD.MOV.U32 R146, RZ, RZ, R225 ;  /* 0x000000ffff927224 */ /* 0x000fe200078e00e1 */
[----:B------:R-:W-:Y:S01]  /*2460*/  MOV R225, R13 ;  /* 0x0000000d00e17202 */ /* 0x000fe20000000f00 */
[----:B------:R-:W-:Y:S01]  /*2470*/  IMAD.MOV.U32 R147, RZ, RZ, R224 ;  /* 0x000000ffff937224 */ /* 0x000fe200078e00e0 */
[----:B------:R-:W-:Y:S01]  /*2480*/  UMOV UR7, 0x80000020 ;  /* 0x8000002000077882 */ /* 0x000fe20000000000 */
[----:B------:R-:W-:-:S02]  /*2490*/  IMAD.MOV.U32 R148, RZ, RZ, R223 ;  /* 0x000000ffff947224 */ /* 0x000fc400078e00df */
[----:B------:R-:W-:Y:S02]  /*24a0*/  IMAD.MOV.U32 R150, RZ, RZ, R221 ;  /* 0x000000ffff967224 */ /* 0x000fe400078e00dd */
[----:B------:R-:W-:Y:S01]  /*24b0*/  IMAD.MOV.U32 R151, RZ, RZ, R220 ;  /* 0x000000ffff977224 */ /* 0x000fe200078e00dc */
[----:B------:R-:W-:Y:S01]  /*24c0*/  MOV R220, R22 ;  /* 0x0000001600dc7202 */ /* 0x000fe20000000f00 */
        /* <DEDUP_REMOVED lines=13> */
[----:B------:R-:W-:-:S06]  /*25a0*/  IMAD.MOV.U32 R234, RZ, RZ, R4 ;  /* 0x000000ffffea7224 */ /* 0x000fcc00078e0004 */
[----:B--2---:R-:W-:-:S06]  /*25b0*/  WARPGROUP.ARRIVE ;  /* 0x00000000000079c5 */ /* 0x004fcc0000000000 */
[----:B------:R-:W-:Y:S03]  /*25c0*/  IGMMA.64x256x32.S8.S8 R108, gdesc[UR4], R108, gsb0 ;  /* 0x06600000046c79f1 */ /* 0x000fe6000804106c */
[----:B------:R-:W-:Y:S02]  /*25d0*/  WARPGROUP.DEPBAR.LE gsb0, 0x0 ;  /* 0x00008000000079c5 */ /* 0x000fe40000010000 */
[----:B------:R-:W-:Y:S04]  /*25e0*/  STL.64 [R1], R108 ;  /* 0x0000006c01007387 */ /* 0x000fe80000100a00 */
        /* <DEDUP_REMOVED lines=63> */
[----:B0-----:R1:W5:Y:S04]  /*29e0*/  LDL.LU R155, [R1+0x2b8] ;  /* 0x0002b800019b7983 */ /* 0x0013680000300800 */
[----:B------:R-:W2:Y:S04]  /*29f0*/  LDL.LU.64 R150, [R1+0x2b0] ;  /* 0x0002b00001967983 */ /* 0x000ea80000300a00 */
        /* <DEDUP_REMOVED lines=20> */
[----:B------:R-:W2:Y:S01]  /*2b40*/  LDL.LU.64 R108, [R1+0x208] ;  /* 0x00020800016c7983 */ /* 0x000ea20000300a00 */
[----:B------:R-:W-:Y:S01]  /*2b50*/  UIADD3 UR4, UR9, 0x202, URZ ;  /* 0x0000020209047890 */ /* 0x000fe2000fffe03f */
[----:B------:R-:W-:Y:S01]  /*2b60*/  UMOV UR5, 0x80000020 ;  /* 0x8000002000057882 */ /* 0x000fe20000000000 */
[----:B--2---:R-:W-:-:S07]  /*2b70*/  WARPGROUP.ARRIVE ;  /* 0x00000000000079c5 */ /* 0x004fce0000000000 */
[----:B------:R-:W-:Y:S03]  /*2b80*/  IGMMA.64x256x32.S8.S8 R24, gdesc[UR4], R24, gsb0 ;  /* 0x06600000041879f1 */ /* 0x000fe60008041018 */
[----:B------:R-:W-:Y:S02]  /*2b90*/  WARPGROUP.DEPBAR.LE gsb0, 0x0 ;  /* 0x00008000000079c5 */ /* 0x000fe40000010000 */
[----:B-1----:R-:W-:Y:S05]  /*2ba0*/  @!P1 BRA `(.L_x_22) ;  /* 0x0000002000909947 */ /* 0x002fea0003800000 */
[----:B------:R-:W-:Y:S02]  /*2bb0*/  UIADD3 UR4, UR39, 0x1, URZ ;  /* 0x0000000127047890 */ /* 0x000fe4000fffe03f */
[----:B------:R-:W-:Y:S02]  /*2bc0*/  UMOV UR10, UR39 ;  /* 0x00000027000a7c82 */ /* 0x000fe40008000000 */
[----:B------:R-:W-:-:S04]  /*2bd0*/  UISETP.NE.AND UP0, UPT, UR4, 0x7, UPT ;  /* 0x000000070400788c */ /* 0x000fc8000bf05270 */
[----:B------:R-:W-:Y:S02]  /*2be0*/  USEL UR5, URZ, 0x1, UP0 ;  /* 0x000000013f057887 */ /* 0x000fe40008000000 */
[----:B------:R-:W-:Y:S02]  /*2bf0*/  USEL UR9, UR4, URZ, UP0 ;  /* 0x0000003f04097287 */ /* 0x000fe40008000000 */
[----:B------:R-:W-:-:S06]  /*2c00*/  ULOP3.LUT UR5, UR38, UR5, URZ, 0x3c, !UPT ;  /* 0x0000000526057292 */ /* 0x000fcc000f8e3c3f */
[----:B------:R-:W-:-:S07]  /*2c10*/  IMAD.U32 R2, RZ, RZ, UR5 ;  /* 0x00000005ff027e24 */ /* 0x000fce000f8e00ff */
.L_x_29:
[----:B------:R-:W-:Y:S05]  /*2c20*/  @!P0 BRA `(.L_x_23) ;  /* 0x0000000000048947 */ /* 0x000fea0003800000 */
[----:B------:R-:W-:Y:S01]  /*2c30*/  BPT.TRAP 0x1 ;  /* 0x000000040000795c */ /* 0x000fe20000300000 */
.L_x_23:
[----:B------:R-:W0:Y:S01]  /*2c40*/  S2UR UR5, SR_CgaCtaId ;  /* 0x00000000000579c3 */ /* 0x000e220000008800 */
[----:B------:R-:W-:Y:S01]  /*2c50*/  UMOV UR4, 0x400 ;  /* 0x0000040000047882 */ /* 0x000fe20000000000 */
[----:B------:R-:W-:Y:S01]  /*2c60*/  IMAD.U32 R4, RZ, RZ, UR9 ;  /* 0x00000009ff047e24 */ /* 0x000fe2000f8e00ff */
[----:B------:R-:W-:Y:S01]  /*2c70*/  SHF.L.U32 R5, R2, 0x1f, RZ ;  /* 0x0000001f02057819 */ /* 0x000fe200000006ff */
[----:B0-----:R-:W-:-:S06]  /*2c80*/  ULEA UR4, UR5, UR4, 0x18 ;  /* 0x0000000405047291 */ /* 0x001fcc000f8ec03f */
[----:B------:R-:W-:-:S04]  /*2c90*/  IMAD.U32 R0, RZ, RZ, UR4 ;  /* 0x00000004ff007e24 */ /* 0x000fc8000f8e00ff */
[----:B------:R-:W-:-:S04]  /*2ca0*/  IMAD R4, R4, 0x8, R0 ;  /* 0x0000000804047824 */ /* 0x000fc800078e0200 */
[----:B------:R0:W1:Y:S01]  /*2cb0*/  SYNCS.PHASECHK.TRANS64.TRYWAIT P1, [R4+URZ], R5 ;  /* 0x00000005040075a7 */ /* 0x000062000802017f */
[----:B------:R-:W-:Y:S05]  /*2cc0*/  @!P0 BRA `(.L_x_24) ;  /* 0x0000000000048947 */ /* 0x000fea0003800000 */
[----:B------:R-:W-:Y:S01]  /*2cd0*/  BPT.TRAP 0x1 ;  /* 0x000000040000795c */ /* 0x000fe20000300000 */
.L_x_24:
[----:B-1----:R-:W-:Y:S05]  /*2ce0*/  @P1 BRA `(.L_x_25) ;  /* 0x0000000000081947 */ /* 0x002fea0003800000 */
[----:B------:R-:W1:Y:S02]  /*2cf0*/  SYNCS.PHASECHK.TRANS64.TRYWAIT P1, [R4+URZ], R5 ;  /* 0x00000005040075a7 */ /* 0x000e64000802017f */
[----:B-1----:R-:W-:Y:S05]  /*2d00*/  @!P1 BRA `(.L_x_26) ;  /* 0x0000011800dc9947 */ /* 0x002fea0003800000 */
.L_x_25:
        /* <DEDUP_REMOVED lines=64> */
[----:B--2---:R-:W2:Y:S04]  /*3110*/  LDL.LU.64 R24, [R1] ;  /* 0x0000000001187983 */ /* 0x004ea80000300a00 */
        /* <DEDUP_REMOVED lines=63> */
[----:B------:R-:W-:-:S02]  /*3510*/  ULEA UR11, UR9, UR45, 0xa ;  /* 0x0000002d090b7291 */ /* 0x000fc4000f8e503f */
[----:B------:R-:W-:Y:S01]  /*3520*/  ULEA UR12, UR9, UR8, 0xa ;  /* 0x00000008090c7291 */ /* 0x000fe2000f8e503f */
[----:B------:R-:W-:Y:S01]  /*3530*/  UMOV UR5, 0x80000020 ;  /* 0x8000002000057882 */ /* 0x000fe20000000000 */
[----:B------:R-:W-:-:S03]  /*3540*/  UMOV UR7, 0x80000020 ;  /* 0x8000002000077882 */ /* 0x000fc60000000000 */
[----:B------:R-:W-:Y:S02]  /*3550*/  UMOV UR4, UR11 ;  /* 0x0000000b00047c82 */ /* 0x000fe40008000000 */
[----:B------:R-:W-:Y:S01]  /*3560*/  UMOV UR6, UR12 ;  /* 0x0000000c00067c82 */ /* 0x000fe20008000000 */
[----:B--2---:R-:W-:-:S06]  /*3570*/  WARPGROUP.ARRIVE ;  /* 0x00000000000079c5 */ /* 0x004fcc0000000000 */
[----:B------:R-:W-:Y:S03]  /*3580*/  IGMMA.64x256x32.S8.S8 R24, gdesc[UR4], R24, gsb0 ;  /* 0x06600000041879f1 */ /* 0x000fe60008041018 */
[----:B------:R-:W-:Y:S02]  /*3590*/  WARPGROUP.DEPBAR.LE gsb0, 0x0 ;  /* 0x00008000000079c5 */ /* 0x000fe40000010000 */
[----:B------:R-:W-:Y:S01]  /*35a0*/  STL.64 [R1], R24 ;  /* 0x0000001801007387 */ /* 0x000fe20000100a00 */
[----:B01----:R-:W-:Y:S01]  /*35b0*/  IMAD.MOV.U32 R5, RZ, RZ, R150 ;  /* 0x000000ffff057224 */ /* 0x003fe200078e0096 */
        /* <DEDUP_REMOVED lines=54> */
[----:B------:R0:W-:Y:S01]  /*3920*/  STL [R1+0x70], R52 ;  /* 0x0000703401007387 */ /* 0x0001e20000100800 */
[----:B------:R-:W-:Y:S01]  /*3930*/  IMAD.MOV.U32 R201, RZ, RZ, R117 ;  /* 0x000000ffffc97224 */ /* 0x000fe200078e0075 */
[----:B------:R-:W-:Y:S01]  /*3940*/  MOV R162, R78 ;  /* 0x0000004e00a27202 */ /* 0x000fe20000000f00 */
[----:B------:R-:W-:Y:S01]  /*3950*/  IMAD.MOV.U32 R198, RZ, RZ, R114 ;  /* 0x000000ffffc67224 */ /* 0x000fe200078e0072 */
[----:B------:R-:W2:Y:S01]  /*3960*/  LDL.LU.64 R150, [R1+0x4b8] ;  /* 0x0004b80001967983 */ /* 0x000ea20000300a00 */
        /* <DEDUP_REMOVED lines=20> */
[----:B------:R-:W-:-:S02]  /*3ab0*/  IMAD.MOV.U32 R184, RZ, RZ, R100 ;  /* 0x000000ffffb87224 */ /* 0x000fc400078e0064 */
[----:B------:R-:W-:Y:S01]  /*3ac0*/  IMAD.MOV.U32 R185, RZ, RZ, R101 ;  /* 0x000000ffffb97224 */ /* 0x000fe200078e0065 */
[----:B------:R-:W2:Y:S01]  /*3ad0*/  LDL.LU.64 R138, [R1+0x488] ;  /* 0x00048800018a7983 */ /* 0x000ea20000300a00 */
[----:B------:R-:W-:Y:S02]  /*3ae0*/  IMAD.MOV.U32 R183, RZ, RZ, R99 ;  /* 0x000000ffffb77224 */ /* 0x000fe400078e0063 */
[----:B------:R-:W-:Y:S01]  /*3af0*/  IMAD.MOV.U32 R180, RZ, RZ, R96 ;  /* 0x000000ffffb47224 */ /* 0x000fe200078e0060 */
[----:B------:R-:W2:Y:S01]  /*3b00*/  LDL.LU.64 R136, [R1+0x480] ;  /* 0x0004800001887983 */ /* 0x000ea20000300a00 */
[----:B------:R-:W-:Y:S02]  /*3b10*/  IMAD.MOV.U32 R181, RZ, RZ, R97 ;  /* 0x000000ffffb57224 */ /* 0x000fe400078e0061 */
        /* <DEDUP_REMOVED lines=50> */
[----:B------:R-:W-:-:S03]  /*3e40*/  IMAD.MOV.U32 R233, RZ, RZ, R55 ;  /* 0x000000ffffe97224 */ /* 0x000fc600078e0037 */
        /* <DEDUP_REMOVED lines=24> */
[----:B0-----:R-:W2:Y:S04]  /*3fd0*/  LDL.LU.64 R52, [R1+0x330] ;  /* 0x0003300001347983 */ /* 0x001ea80000300a00 */
        /* <DEDUP_REMOVED lines=15> */
[----:B------:R-:W-:-:S02]  /*40d0*/  UMOV UR5, 0x80000020 ;  /* 0x8000002000057882 */ /* 0x000fc40000000000 */
[----:B-----5:R-:W-:Y:S01]  /*40e0*/  STL [R1+0x2b8], R155 ;  /* 0x0002b89b01007387 */ /* 0x020fe20000100800 */
[----:B--2---:R-:W-:-:S06]  /*40f0*/  WARPGROUP.ARRIVE ;  /* 0x00000000000079c5 */ /* 0x004fcc0000000000 */
[----:B------:R-:W-:Y:S03]  /*4100*/  IGMMA.64x256x32.S8.S8 R24, gdesc[UR4], R24, gsb0 ;  /* 0x06600000041879f1 */ /* 0x000fe60008041018 */
        /* <DEDUP_REMOVED lines=83> */
[----:B------:R-:W-:Y:S01]  /*4640*/  IMAD.MOV.U32 R234, RZ, RZ, R5 ;  /* 0x000000ffffea7224 */ /* 0x000fe200078e0005 */
[----:B------:R-:W-:Y:S02]  /*4650*/  UIADD3 UR4, UR11, 0x2, URZ ;  /* 0x000000020b047890 */ /* 0x000fe4000fffe03f */
[----:B------:R-:W-:Y:S01]  /*4660*/  UIADD3 UR6, UR12, 0x2, URZ ;  /* 0x000000020c067890 */ /* 0x000fe2000fffe03f */
[----:B------:R-:W-:Y:S01]  /*4670*/  UMOV UR5, 0x80000020 ;  /* 0x8000002000057882 */ /* 0x000fe20000000000 */
[----:B------:R-:W-:Y:S01]  /*4680*/  UMOV UR7, 0x80000020 ;  /* 0x8000002000077882 */ /* 0x000fe20000000000 */
        /* <DEDUP_REMOVED lines=96> */
[----:B------:R-:W-:Y:S01]  /*4c90*/  BPT.TRAP 0x1 ;  /* 0x000000040000795c */ /* 0x000fe20000300000 */
.L_x_27:
[----:B------:R-:W-:Y:S01]  /*4ca0*/  ISETP.NE.AND P1, PT, R19, RZ, PT ;  /* 0x000000ff1300720c */ /* 0x000fe20003f25270 */
[----:B------:R-:W-:Y:S01]  /*4cb0*/  IMAD.U32 R4, RZ, RZ, UR10 ;  /* 0x0000000aff047e24 */ /* 0x000fe2000f8e00ff */
[----:B------:R-:W-:-:S11]  /*4cc0*/  UISETP.GT.U32.AND UP0, UPT, UR40, 0x1, UPT ;  /* 0x000000012800788c */ /* 0x000fd6000bf04070 */
[----:B------:R-:W-:-:S04]  /*4cd0*/  @P1 IMAD R4, R4, 0x8, R0 ;  /* 0x0000000804041824 */ /* 0x000fc800078e0200 */
[----:B------:R-:W-:-:S05]  /*4ce0*/  @P1 VIADD R4, R4, 0x38 ;  /* 0x0000003804041836 */ /* 0x000fca0000000000 */
[----:B-----5:R-:W-:-:S04]  /*4cf0*/  @P1 PRMT R4, R155, 0x654, R4 ;  /* 0x000006549b041816 */ /* 0x020fc80000000004 */
[----:B------:R0:W-:Y:S01]  /*4d00*/  @P1 SYNCS.ARRIVE.TRANS64.RED.A1T0 RZ, [R4+URZ], RZ ;  /* 0x000000ff04ff19a7 */ /* 0x0001e2000810043f */
[----:B------:R-:W-:-:S13]  /*4d10*/  PLOP3.LUT P1, PT, PT, PT, UP0, 0x80, 0x0 ;  /* 0x000000000000781c */ /* 0x000fda0003f2f008 */
[----:B0-----:R-:W-:Y:S05]  /*4d20*/  @P1 BRA `(.L_x_28) ;  /* 0x0000000000041947 */ /* 0x001fea0003800000 */
[----:B------:R-:W-:Y:S01]  /*4d30*/  BPT.TRAP 0x1 ;  /* 0x000000040000795c */ /* 0x000fe20000300000 */
.L_x_28:
[----:B------:R-:W-:Y:S01]  /*4d40*/  UIADD3 UR9, UR9, 0x1, URZ ;  /* 0x0000000109097890 */ /* 0x000fe2000fffe03f */
[C---:B------:R-:W-:Y:S01]  /*4d50*/  ISETP.GT.AND P1, PT, R3.reuse, 0x1, PT ;  /* 0x000000010300780c */ /* 0x040fe20003f24270 */
[----:B------:R-:W-:Y:S01]  /*4d60*/  UIADD3 UR10, UR10, 0x1, URZ ;  /* 0x000000010a0a7890 */ /* 0x000fe2000fffe03f */
[----:B------:R-:W-:Y:S01]  /*4d70*/  IADD3 R3, R3, -0x1, RZ ;  /* 0xffffffff03037810 */ /* 0x000fe20007ffe0ff */
[----:B------:R-:W-:Y:S02]  /*4d80*/  UISETP.NE.AND UP0, UPT, UR9, 0x7, UPT ;  /* 0x000000070900788c */ /* 0x000fe4000bf05270 */
[----:B------:R-:W-:Y:S02]  /*4d90*/  UISETP.NE.AND UP1, UPT, UR10, 0x7, UPT ;  /* 0x000000070a00788c */ /* 0x000fe4000bf25270 */
[----:B------:R-:W-:Y:S02]  /*4da0*/  USEL UR4, URZ, 0x1, UP0 ;  /* 0x000000013f047887 */ /* 0x000fe40008000000 */
[----:B------:R-:W-:-:S02]  /*4db0*/  USEL UR9, UR9, URZ, UP0 ;  /* 0x0000003f09097287 */ /* 0x000fc40008000000 */
[----:B------:R-:W-:Y:S02]  /*4dc0*/  USEL UR10, UR10, URZ, UP1 ;  /* 0x0000003f0a0a7287 */ /* 0x000fe40008800000 */
[----:B------:R-:W-:Y:S01]  /*4dd0*/  LOP3.LUT R2, R2, UR4, RZ, 0x3c, !PT ;  /* 0x0000000402027c12 */ /* 0x000fe2000f8e3cff */
[----:B------:R-:W-:Y:S09]  /*4de0*/  @P1 BRA `(.L_x_29) ;  /* 0xffffffdc008c1947 */ /* 0x000ff2000383ffff */
.L_x_22:
[----:B------:R-:W0:Y:S02]  /*4df0*/  LDC R2, c[0x0][0x28c] ;  /* 0x0000a300ff027b82 */ /* 0x000e240000000800 */
[----:B0-----:R-:W-:-:S13]  /*4e00*/  ISETP.GE.AND P1, PT, R2, 0x1, PT ;  /* 0x000000010200780c */ /* 0x001fda0003f26270 */
[----:B------:R-:W-:Y:S05]  /*4e10*/  @!P1 BRA `(.L_x_30) ;  /* 0x00000000005c9947 */ /* 0x000fea0003800000 */
[----:B------:R-:W-:Y:S05]  /*4e20*/  @!P0 BRA `(.L_x_31) ;  /* 0x0000000000048947 */ /* 0x000fea0003800000 */
[----:B------:R-:W-:Y:S01]  /*4e30*/  BPT.TRAP 0x1 ;  /* 0x000000040000795c */ /* 0x000fe20000300000 */
.L_x_31:
[----:B------:R-:W-:Y:S01]  /*4e40*/  ISETP.NE.AND P0, PT, R19, RZ, PT ;  /* 0x000000ff1300720c */ /* 0x000fe20003f05270 */
[----:B------:R-:W-:-:S12]  /*4e50*/  BSSY B0, `(.L_x_32) ;  /* 0x000000f000007945 */ /* 0x000fd80003800000 */
[----:B------:R-:W-:Y:S05]  /*4e60*/  @!P0 BRA `(.L_x_33) ;  /* 0x0000000000348947 */ /* 0x000fea0003800000 */
[----:B------:R-:W-:-:S04]  /*4e70*/  UISETP.LT.AND UP0, UPT, UR44, 0x1, UPT ;  /* 0x000000012c00788c */ /* 0x000fc8000bf01270 */
[----:B------:R-:W-:-:S04]  /*4e80*/  USEL UR6, UR44, 0x1, UP0 ;  /* 0x000000012c067887 */ /* 0x000fc80008000000 */
[----:B------:R-:W-:-:S04]  /*4e90*/  UIADD3 UR6, UR39, UR44, -UR6 ;  /* 0x0000002c27067290 */ /* 0x000fc8000fffe806 */
[----:B------:R-:W-:-:S04]  /*4ea0*/  UIMAD.WIDE.U32 UR4, UR6, 0x24924925, URZ ;  /* 0x24924925060478a5 */ /* 0x000fc8000f8e003f */
[----:B------:R-:W-:-:S04]  /*4eb0*/  UIADD3 UR4, UR6, -UR5, URZ ;  /* 0x8000000506047290 */ /* 0x000fc8000fffe03f */
[----:B------:R-:W-:-:S04]  /*4ec0*/  ULEA.HI UR4, UR4, UR5, URZ, 0x1f ;  /* 0x0000000504047291 */ /* 0x000fc8000f8ff83f */
[----:B------:R-:W-:-:S04]  /*4ed0*/  USHF.R.U32.HI UR4, URZ, 0x2, UR4 ;  /* 0x000000023f047899 */ /* 0x000fc80008011604 */
[----:B------:R-:W-:-:S06]  /*4ee0*/  UIMAD UR4, UR4, -0x7, UR6 ;  /* 0xfffffff9040478a4 */ /* 0x000fcc000f8e0206 */
[----:B------:R-:W-:-:S04]  /*4ef0*/  IMAD.U32 R2, RZ, RZ, UR4 ;  /* 0x00000004ff027e24 */ /* 0x000fc8000f8e00ff */
[----:B------:R-:W-:-:S04]  /*4f00*/  IMAD R0, R2, 0x8, R0 ;  /* 0x0000000802007824 */ /* 0x000fc800078e0200 */
[----:B------:R-:W-:-:S05]  /*4f10*/  VIADD R0, R0, 0x38 ;  /* 0x0000003800007836 */ /* 0x000fca0000000000 */
[----:B-----5:R-:W-:-:S04]  /*4f20*/  PRMT R0, R155, 0x654, R0 ;  /* 0x000006549b007816 */ /* 0x020fc80000000000 */
[----:B------:R0:W-:Y:S03]  /*4f30*/  SYNCS.ARRIVE.TRANS64.RED.A1T0 RZ, [R0+URZ], RZ ;  /* 0x000000ff00ff79a7 */ /* 0x0001e6000810043f */
.L_x_33:
[----:B------:R-:W-:Y:S05]  /*4f40*/  BSYNC B0 ;  /* 0x0000000000007941 */ /* 0x000fea0003800000 */
.L_x_32:
[----:B------:R-:W-:-:S06]  /*4f50*/  UISETP.GT.U32.AND UP0, UPT, UR40, 0x1, UPT ;  /* 0x000000012800788c */ /* 0x000fcc000bf04070 */
[----:B------:R-:W-:-:S13]  /*4f60*/  PLOP3.LUT P0, PT, PT, PT, UP0, 0x80, 0x0 ;  /* 0x000000000000781c */ /* 0x000fda0003f0f008 */
[----:B------:R-:W-:Y:S05]  /*4f70*/  @P0 BRA `(.L_x_30) ;  /* 0x0000000000040947 */ /* 0x000fea0003800000 */
[----:B------:R-:W-:Y:S01]  /*4f80*/  BPT.TRAP 0x1 ;  /* 0x000000040000795c */ /* 0x000fe20000300000 */
.L_x_30:
[----:B------:R-:W1:Y:S01]  /*4f90*/  S2R R6, SR_TID.X ;  /* 0x0000000000067919 */ /* 0x000e620000002100 */
[----:B------:R-:W-:Y:S01]  /*4fa0*/  IMAD.MOV.U32 R13, RZ, RZ, 0x6540 ;  /* 0x00006540ff0d7424 */ /* 0x000fe200078e00ff */
[----:B------:R-:W-:Y:S02]  /*4fb0*/  UIMAD.WIDE UR8, UR41, 0x100, URZ ;  /* 0x00000100290878a5 */ /* 0x000fe4000f8e023f */
[----:B------:R-:W-:Y:S01]  /*4fc0*/  USHF.R.S32.HI UR10, URZ, 0x1f, UR43 ;  /* 0x0000001f3f0a7899 */ /* 0x000fe2000801142b */
[----:B------:R-:W-:Y:S01]  /*4fd0*/  ULDC.64 UR6, c[0x0][0x5d0] ;  /* 0x0001740000067ab9 */ /* 0x000fe20000000a00 */
[----:B------:R-:W-:Y:S02]  /*4fe0*/  USHF.L.U32 UR41, UR41, 0x8, URZ ;  /* 0x0000000829297899 */ /* 0x000fe4000800063f */
[----:B------:R-:W-:Y:S02]  /*4ff0*/  UIMAD UR4, UR10, UR6, URZ ;  /* 0x000000060a0472a4 */ /* 0x000fe4000f8e023f */
[----:B------:R-:W-:-:S02]  /*5000*/  UIADD3 UR39, UR44, UR39, URZ ;  /* 0x000000272c277290 */ /* 0x000fc4000fffe03f */
[----:B------:R-:W-:Y:S02]  /*5010*/  UIMAD UR4, UR43, UR7, UR4 ;  /* 0x000000072b0472a4 */ /* 0x000fe4000f8e0204 */
[----:B------:R-:W-:Y:S01]  /*5020*/  UISETP.GT.U32.AND UP0, UPT, UR39, 0x6, UPT ;  /* 0x000000062700788c */ /* 0x000fe2000bf04070 */
[----:B------:R-:W-:Y:S01]  /*5030*/  ULDC UR7, c[0x0][0x284] ;  /* 0x0000a10000077ab9 */ /* 0x000fe20000000800 */
[----:B------:R-:W-:Y:S01]  /*5040*/  UISETP.GE.U32.AND UP1, UPT, UR44, 0x7, UPT ;  /* 0x000000072c00788c */ /* 0x000fe2000bf26070 */
[----:B------:R-:W-:Y:S01]  /*5050*/  IMAD.U32 R154, RZ, RZ, UR7 ;  /* 0x00000007ff9a7e24 */ /* 0x000fe2000f8e00ff */
[----:B------:R-:W-:Y:S01]  /*5060*/  UISETP.LT.U32.AND UP0, UPT, UR44, 0x7, UP0 ;  /* 0x000000072c00788c */ /* 0x000fe20008701070 */
[--C-:B-1----:R-:W-:Y:S01]  /*5070*/  SHF.R.U32.HI R2, RZ, 0x7, R6.reuse ;  /* 0x00000007ff027819 */ /* 0x102fe20000011606 */
[----:B------:R-:W-:Y:S01]  /*5080*/  IMAD.SHL.U32 R12, R6, 0x2, RZ ;  /* 0x00000002060c7824 */ /* 0x000fe200078e00ff */
[----:B------:R-:W-:Y:S02]  /*5090*/  SHF.R.U32.HI R3, RZ, 0x2, R6 ;  /* 0x00000002ff037819 */ /* 0x000fe40000011606 */
[----:B------:R-:W-:-:S02]  /*50a0*/  LOP3.LUT R2, R2, 0x1, RZ, 0xc0, !PT ;  /* 0x0000000102027812 */ /* 0x000fc400078ec0ff */
[----:B------:R-:W-:Y:S02]  /*50b0*/  LOP3.LUT R4, R6, 0x60, RZ, 0xc0, !PT ;  /* 0x0000006006047812 */ /* 0x000fe400078ec0ff */
[----:B------:R-:W-:Y:S02]  /*50c0*/  LOP3.LUT R3, R3, 0x7, RZ, 0xc0, !PT ;  /* 0x0000000703037812 */ /* 0x000fe400078ec0ff */
[----:B------:R-:W-:Y:S02]  /*50d0*/  SHF.L.U32 R160, R2, 0x6, RZ ;  /* 0x0000000602a07819 */ /* 0x000fe400000006ff */
[----:B------:R-:W-:Y:S02]  /*50e0*/  LOP3.LUT R12, R12, 0x6, RZ, 0xc0, !PT ;  /* 0x000000060c0c7812 */ /* 0x000fe400078ec0ff */
[----:B------:R-:W-:Y:S02]  /*50f0*/  SHF.R.U32.HI R4, RZ, 0x1, R4 ;  /* 0x00000001ff047819 */ /* 0x000fe40000011604 */
[----:B------:R-:W-:-:S02]  /*5100*/  LOP3.LUT R160, R160, 0x40, R3, 0xe2, !PT ;  /* 0x00000040a0a07812 */ /* 0x000fc400078ee203 */
[----:B------:R-:W-:Y:S01]  /*5110*/  PRMT R12, R12, R13, UR42 ;  /* 0x0000002a0c0c7e16 */ /* 0x000fe2000800000d */
[----:B------:R-:W-:Y:S01]  /*5120*/  USHF.L.U32 UR42, UR42, 0x8, URZ ;  /* 0x000000082a2a7899 */ /* 0x000fe2000800063f */
[----:B0-----:R-:W-:Y:S01]  /*5130*/  IADD3 R0, RZ, -R4, -R3 ;  /* 0x80000004ff007210 */ /* 0x001fe20007ffe803 */
[----:B------:R-:W-:Y:S01]  /*5140*/  IMAD.MOV.U32 R3, RZ, RZ, -0x2 ;  /* 0xfffffffeff037424 */ /* 0x000fe200078e00ff */
[----:B------:R-:W-:Y:S01]  /*5150*/  LOP3.LUT R160, R160, UR8, R4, 0xfe, !PT ;  /* 0x00000008a0a07c12 */ /* 0x000fe2000f8efe04 */
[----:B------:R-:W-:Y:S01]  /*5160*/  IMAD.U32 R4, RZ, RZ, UR6 ;  /* 0x00000006ff047e24 */ /* 0x000fe2000f8e00ff */
[----:B------:R-:W-:Y:S01]  /*5170*/  SHF.R.S32.HI R13, RZ, 0x1f, R12 ;  /* 0x0000001fff0d7819 */ /* 0x000fe2000001140c */
[----:B------:R-:W-:Y:S01]  /*5180*/  ULDC UR6, c[0x0][0x288] ;  /* 0x0000a20000067ab9 */ /* 0x000fe20000000800 */
[----:B------:R-:W-:Y:S01]  /*5190*/  IMAD R0, R2, -0x40, R0 ;  /* 0xffffffc002007824 */ /* 0x000fe200078e0200 */
[----:B------:R-:W-:Y:S01]  /*51a0*/  UISETP.GE.AND UP2, UPT, UR42, UR6, UPT ;  /* 0x000000062a00728c */ /* 0x000fe2000bf46270 */
[----:B------:R-:W-:-:S03]  /*51b0*/  IMAD.WIDE.U32 R4, R4, UR43, R12 ;  /* 0x0000002b04047c25 */ /* 0x000fc6000f8e000c */
[----:B------:R-:W-:Y:S02]  /*51c0*/  UISETP.GE.OR UP2, UPT, UR41, UR7, UP2 ;  /* 0x000000072900728c */ /* 0x000fe40009746670 */
[----:B------:R-:W-:Y:S02]  /*51d0*/  IADD3 R154, R154, -UR41, R0 ;  /* 0x800000299a9a7c10 */ /* 0x000fe4000fffe000 */
[----:B------:R-:W-:Y:S01]  /*51e0*/  IADD3 R5, R5, UR4, RZ ;  /* 0x0000000405057c10 */ /* 0x000fe2000fffe0ff */
[----:B------:R-:W-:Y:S01]  /*51f0*/  UIMAD.WIDE.U32 UR4, UR39, 0x24924925, URZ ;  /* 0x24924925270478a5 */ /* 0x000fe2000f8e003f */
[----:B------:R-:W-:Y:S01]  /*5200*/  LOP3.LUT R0, R6, 0x3, RZ, 0xc0, !PT ;  /* 0x0000000306007812 */ /* 0x000fe200078ec0ff */
[----:B------:R-:W-:Y:S01]  /*5210*/  UMOV UR41, 0xffffffff ;  /* 0xffffffff00297882 */ /* 0x000fe20000000000 */
[----:B------:R-:W-:Y:S01]  /*5220*/  PLOP3.LUT P0, PT, PT, PT, UP2, 0x80, 0x0 ;  /* 0x000000000000781c */ /* 0x000fe20003f0f028 */
[----:B------:R-:W-:Y:S02]  /*5230*/  UIADD3 UR4, UR39, -UR5, URZ ;  /* 0x8000000527047290 */ /* 0x000fe4000fffe03f */
[----:B------:R-:W-:Y:S01]  /*5240*/  IMAD R0, R0, R3, UR6 ;  /* 0x0000000600007e24 */ /* 0x000fe2000f8e0203 */
[----:B------:R-:W-:-:S02]  /*5250*/  USEL UR6, URZ, 0x1, !UP0 ;  /* 0x000000013f067887 */ /* 0x000fc4000c000000 */
[----:B------:R-:W-:Y:S01]  /*5260*/  ULEA.HI UR4, UR4, UR5, URZ, 0x1f ;  /* 0x0000000504047291 */ /* 0x000fe2000f8ff83f */
[----:B------:R-:W-:Y:S01]  /*5270*/  VIADD R0, R0, -UR42 ;  /* 0x8000002a00007c36 */ /* 0x000fe20008000000 */
[----:B------:R-:W-:Y:S02]  /*5280*/  ULOP3.LUT UR38, UR38, UR6, URZ, 0x3c, !UPT ;  /* 0x0000000626267292 */ /* 0x000fe4000f8e3c3f */
[----:B------:R-:W-:-:S04]  /*5290*/  USHF.R.U32.HI UR4, URZ, 0x2, UR4 ;  /* 0x000000023f047899 */ /* 0x000fc80008011604 */
[----:B------:R-:W-:Y:S02]  /*52a0*/  @UP1 ULOP3.LUT UR38, UR38, 0x1, UR4, 0x78, !UPT ;  /* 0x0000000126261892 */ /* 0x000fe4000f8e7804 */
[----:B------:R-:W-:Y:S01]  /*52b0*/  UIMAD UR39, UR4, -0x7, UR39 ;  /* 0xfffffff9042778a4 */ /* 0x000fe2000f8e0227 */
[----:B------:R-:W-:Y:S11]  /*52c0*/  @P0 BRA `(.L_x_34) ;  /* 0x000000d000f80947 */ /* 0x000ff60003800000 */
[----:B------:R-:W0:Y:S01]  /*52d0*/  LDC.64 R2, c[0x0][0x5c8] ;  /* 0x00017200ff027b82 */ /* 0x000e220000000a00 */
[----:B------:R-:W-:Y:S01]  /*52e0*/  ULDC.64 UR4, c[0x0][0x5c0] ;  /* 0x0001700000047ab9 */ /* 0x000fe20000000a00 */
[----:B------:R-:W-:Y:S01]  /*52f0*/  BSSY B0, `(.L_x_34) ;  /* 0x0000d3b000007945 */ /* 0x000fe20003800000 */
[C---:B0-----:R-:W-:Y:S01]  /*5300*/  IMAD R6, R2.reuse, UR9, RZ ;  /* 0x0000000902067c24 */ /* 0x041fe2000f8e02ff */
[----:B------:R-:W-:Y:S01]  /*5310*/  SHF.L.U64.HI R9, R2, 0x3, R3 ;  /* 0x0000000302097819 */ /* 0x000fe20000010203 */
[----:B------:R-:W-:-:S04]  /*5320*/  IMAD.WIDE.U32 R4, R160, R2, R4 ;  /* 0x00000002a0047225 */ /* 0x000fc800078e0004 */
[----:B------:R-:W-:Y:S01]  /*5330*/  IMAD R6, R160, R3, R6 ;  /* 0x00000003a0067224 */ /* 0x000fe200078e0206 */
[----:B------:R-:W-:Y:S01]  /*5340*/  IADD3 R4, P0, R4, UR4, RZ ;  /* 0x0000000404047c10 */ /* 0x000fe2000ff1e0ff */
[----:B------:R-:W-:-:S03]  /*5350*/  IMAD.SHL.U32 R8, R2, 0x8, RZ ;  /* 0x0000000802087824 */ /* 0x000fc600078e00ff */
[----:B------:R-:W-:Y:S02]  /*5360*/  IADD3 R6, R5, R6, RZ ;  /* 0x0000000605067210 */ /* 0x000fe40007ffe0ff */
[-C--:B------:R-:W-:Y:S02]  /*5370*/  IADD3 R10, P1, R8, R4.reuse, RZ ;  /* 0x00000004080a7210 */ /* 0x080fe40007f3e0ff */
[----:B------:R-:W-:Y:S02]  /*5380*/  IADD3.X R5, R6, UR5, RZ, P0, !PT ;  /* 0x0000000506057c10 */ /* 0x000fe400087fe4ff */
[----:B------:R-:W-:-:S03]  /*5390*/  LEA R6, P0, R2, R4, 0x7 ;  /* 0x0000000402067211 */ /* 0x000fc600078038ff */
[----:B------:R-:W-:Y:S01]  /*53a0*/  IMAD.X R11, R9, 0x1, R5, P1 ;  /* 0x00000001090b7824 */ /* 0x000fe200008e0605 */
[----:B------:R-:W-:Y:S02]  /*53b0*/  LEA.HI.X R7, R2, R5, R3, 0x7, P0 ;  /* 0x0000000502077211 */ /* 0x000fe400000f3c03 */
[----:B-----5:R-:W-:Y:S02]  /*53c0*/  ISETP.NE.AND P0, PT, R18, RZ, PT ;  /* 0x000000ff1200720c */ /* 0x020fe40003f05270 */
[----:B------:R-:W-:-:S05]  /*53d0*/  IADD3 R8, P2, R8, R6, RZ ;  /* 0x0000000608087210 */ /* 0x000fca0007f5e0ff */
[----:B------:R-:W-:-:S06]  /*53e0*/  IMAD.X R9, R9, 0x1, R7, P2 ;  /* 0x0000000109097824 */ /* 0x000fcc00010e0607 */
[----:B------:R-:W-:Y:S05]  /*53f0*/  @!P0 BRA `(.L_x_35) ;  /* 0x0000009800988947 */ /* 0x000fea0003800000 */
[----:B------:R-:W0:Y:S01]  /*5400*/  LDC.64 R20, c[0x0][0x5b0] ;  /* 0x00016c00ff147b82 */ /* 0x000e220000000a00 */
[----:B------:R-:W-:Y:S01]  /*5410*/  ULDC.64 UR6, c[0x0][0x5b8] ;  /* 0x00016e0000067ab9 */ /* 0x000fe20000000a00 */
[----:B------:R-:W-:Y:S01]  /*5420*/  ISETP.GE.AND P1, PT, R154, 0x1, PT ;  /* 0x000000019a00780c */ /* 0x000fe20003f26270 */
[----:B------:R-:W-:Y:S02]  /*5430*/  UIMAD UR4, UR10, UR6, URZ ;  /* 0x000000060a0472a4 */ /* 0x000fe4000f8e023f */
[----:B------:R-:W-:Y:S01]  /*5440*/  MOV R156, UR6 ;  /* 0x00000006009c7c02 */ /* 0x000fe20008000f00 */
[----:B------:R-:W-:Y:S01]  /*5450*/  BSSY B1, `(.L_x_36) ;  /* 0x000000e000017945 */ /* 0x000fe20003800000 */
[----:B------:R-:W-:Y:S01]  /*5460*/  ISETP.LT.OR P2, PT, R0, 0x1, !P1 ;  /* 0x000000010000780c */ /* 0x000fe20004f41670 */
[----:B------:R-:W-:Y:S01]  /*5470*/  UIMAD UR4, UR43, UR7, UR4 ;  /* 0x000000072b0472a4 */ /* 0x000fe2000f8e0204 */
[----:B------:R-:W1:Y:S01]  /*5480*/  LDC.64 R22, c[0x0][0x5a8] ;  /* 0x00016a00ff167b82 */ /* 0x000e620000000a00 */
[----:B------:R-:W-:-:S04]  /*5490*/  IMAD.WIDE.U32 R156, R156, UR43, R12 ;  /* 0x0000002b9c9c7c25 */ /* 0x000fc8000f8e000c */
[----:B------:R-:W-:Y:S02]  /*54a0*/  VIADD R153, R157, UR4 ;  /* 0x000000049d997c36 */ /* 0x000fe40008000000 */
[----:B------:R-:W-:Y:S02]  /*54b0*/  IMAD.MOV.U32 R152, RZ, RZ, R156 ;  /* 0x000000ffff987224 */ /* 0x000fe400078e009c */
[----:B0-----:R-:W-:Y:S02]  /*54c0*/  IMAD R161, R20, UR9, RZ ;  /* 0x0000000914a17c24 */ /* 0x001fe4000f8e02ff */
[----:B------:R-:W-:-:S04]  /*54d0*/  IMAD.WIDE.U32 R2, R160, R20, R152 ;  /* 0x00000014a0027225 */ /* 0x000fc800078e0098 */
[----:B------:R-:W-:Y:S01]  /*54e0*/  IMAD R161, R160, R21, R161 ;  /* 0x00000015a0a17224 */ /* 0x000fe200078e02a1 */
[----:B-1----:R-:W-:-:S04]  /*54f0*/  IADD3 R14, P0, R2, R22, RZ ;  /* 0x00000016020e7210 */ /* 0x002fc80007f1e0ff */
[----:B------:R-:W-:Y:S01]  /*5500*/  IADD3.X R15, R23, R3, R161, P0, !PT ;  /* 0x00000003170f7210 */ /* 0x000fe200007fe4a1 */
[----:B------:R-:W-:Y:S08]  /*5510*/  @P2 BRA `(.L_x_37) ;  /* 0x0000000000042947 */ /* 0x000ff00003800000 */
[----:B------:R0:W5:Y:S02]  /*5520*/  LDG.E.U8 R16, desc[UR36][R14.64] ;  /* 0x000000240e107981 */ /* 0x000164000c1e1100 */
.L_x_37:
[----:B------:R-:W-:Y:S05]  /*5530*/  BSYNC B1 ;  /* 0x0000000000017941 */ /* 0x000fea0003800000 */
.L_x_36:
[----:B------:R-:W2:Y:S01]  /*5540*/  LDL.LU R3, [R1] ;  /* 0x0000000001037983 */ /* 0x000ea20000300800 */
[----:B-----5:R-:W-:Y:S01]  /*5550*/  LOP3.LUT R2, R16, 0xffff, RZ, 0xc0, !PT ;  /* 0x0000ffff10027812 */ /* 0x020fe200078ec0ff */
[----:B------:R-:W-:Y:S01]  /*5560*/  BSSY B1, `(.L_x_38) ;  /* 0x000000a000017945 */ /* 0x000fe20003800000 */
[----:B------:R-:W-:Y:S02]  /*5570*/  ISETP.LT.OR P0, PT, R0, 0x2, !P1 ;  /* 0x000000020000780c */ /* 0x000fe40004f01670 */
[----:B------:R-:W-:-:S05]  /*5580*/  PRMT R2, R2, 0x8880, RZ ;  /* 0x0000888002027816 */ /* 0x000fca00000000ff */
[----:B------:R-:W-:-:S04]  /*5590*/  IMAD R2, R2, R18, RZ ;  /* 0x0000001202027224 */ /* 0x000fc800078e02ff */
[----:B--2---:R-:W-:-:S05]  /*55a0*/  @!P2 IMAD R3, R3, R17, R2 ;  /* 0x000000110303a224 */ /* 0x004fca00078e0202 */
[----:B------:R1:W-:Y:S01]  /*55b0*/  @!P2 STG.E.U8 desc[UR36][R4.64], R3 ;  /* 0x000000030400a986 */ /* 0x0003e2000c101124 */
[----:B------:R-:W-:Y:S05]  /*55c0*/  @P0 BRA `(.L_x_39) ;  /* 0x00000000000c0947 */ /* 0x000fea0003800000 */
[----:B------:R-:W2:Y:S02]  /*55d0*/  LDG.E.U8 R16, desc[UR36][R14.64+0x1] ;  /* 0x000001240e107981 */ /* 0x000ea4000c1e1100 */
[----:B--2---:R-:W-:-:S05]  /*55e0*/  PRMT R2, R16, 0x8880, RZ ;  /* 0x0000888010027816 */ /* 0x004fca00000000ff */
[----:B------:R-:W-:-:S07]  /*55f0*/  IMAD R2, R2, R18, RZ ;  /* 0x0000001202027224 */ /* 0x000fce00078e02ff */
.L_x_39:
[----:B------:R-:W-:Y:S05]  /*5600*/  BSYNC B1 ;  /* 0x0000000000017941 */ /* 0x000fea0003800000 */
.L_x_38:
[----:B-1----:R-:W2:Y:S01]  /*5610*/  LDL.LU R3, [R1+0x4] ;  /* 0x0000040001037983 */ /* 0x002ea20000300800 */
[C---:B------:R-:W-:Y:S01]  /*5620*/  SHF.L.U64.HI R159, R20.reuse, 0x3, R21 ;  /* 0x00000003149f7819 */ /* 0x040fe20000010215 */
[----:B------:R-:W-:Y:S01]  /*5630*/  IMAD.SHL.U32 R158, R20, 0x8, RZ ;  /* 0x00000008149e7824 */ /* 0x000fe200078e00ff */
[----:B------:R-:W-:Y:S03]  /*5640*/  BSSY B1, `(.L_x_40) ;  /* 0x000000d000017945 */ /* 0x000fe60003800000 */
[----:B------:R-:W-:-:S05]  /*5650*/  IMAD.WIDE.U32 R12, R160, R20, R158 ;  /* 0x00000014a00c7225 */ /* 0x000fca00078e009e */
[----:B------:R-:W-:Y:S02]  /*5660*/  IADD3 R161, R161, R13, RZ ;  /* 0x0000000da1a17210 */ /* 0x000fe40007ffe0ff */
[----:B------:R-:W-:-:S04]  /*5670*/  IADD3 R12, P2, P3, R156, R22, R12 ;  /* 0x000000169c0c7210 */ /* 0x000fc80007b5e00c */
[----:B------:R-:W-:Y:S01]  /*5680*/  IADD3.X R13, R153, R23, R161, P2, P3 ;  /* 0x00000017990d7210 */ /* 0x000fe200017e64a1 */
[----:B--2---:R-:W-:-:S05]  /*5690*/  @!P0 IMAD R3, R3, R17, R2 ;  /* 0x0000001103038224 */ /* 0x004fca00078e0202 */
[----:B------:R1:W-:Y:S01]  /*56a0*/  @!P0 STG.E.U8 desc[UR36][R4.64+0x1], R3 ;  /* 0x0000010304008986 */ /* 0x0003e2000c101124 */
[----:B------:R-:W-:-:S04]  /*56b0*/  ISETP.GE.AND P0, PT, R154, 0x9, PT ;  /* 0x000000099a00780c */ /* 0x000fc80003f06270 */
[----:B------:R-:W-:-:S13]  /*56c0*/  ISETP.LT.OR P4, PT, R0, 0x1, !P0 ;  /* 0x000000010000780c */ /* 0x000fda0004781670 */
[----:B-1----:R-:W-:Y:S05]  /*56d0*/  @P4 BRA `(.L_x_41) ;  /* 0x00000000000c4947 */ /* 0x002fea0003800000 */
[----:B------:R-:W2:Y:S02]  /*56e0*/  LDG.E.U8 R16, desc[UR36][R12.64] ;  /* 0x000000240c107981 */ /* 0x000ea4000c1e1100 */
[----:B--2---:R-:W-:-:S05]  /*56f0*/  PRMT R2, R16, 0x8880, RZ ;  /* 0x0000888010027816 */ /* 0x004fca00000000ff */
[----:B------:R-:W-:-:S07]  /*5700*/  IMAD R2, R2, R18, RZ ;  /* 0x0000001202027224 */ /* 0x000fce00078e02ff */
.L_x_41:
[----:B------:R-:W-:Y:S05]  /*5710*/  BSYNC B1 ;  /* 0x0000000000017941 */ /* 0x000fea0003800000 */
.L_x_40:
[----:B------:R-:W2:Y:S01]  /*5720*/  LDL.LU R3, [R1+0x8] ;  /* 0x0000080001037983 */ /* 0x000ea20000300800 */
[----:B------:R-:W-:Y:S01]  /*5730*/  ISETP.LT.OR P2, PT, R0, 0x2, !P0 ;  /* 0x000000020000780c */ /* 0x000fe20004741670 */
[----:B------:R-:W-:Y:S01]  /*5740*/  BSSY B1, `(.L_x_42) ;  /* 0x0000007000017945 */ /* 0x000fe20003800000 */
[----:B--2---:R-:W-:-:S05]  /*5750*/  @!P4 IMAD R3, R3, R17, R2 ;  /* 0x000000110303c224 */ /* 0x004fca00078e0202 */
[----:B------:R1:W-:Y:S06]  /*5760*/  @!P4 STG.E.U8 desc[UR36][R10.64], R3 ;  /* 0x000000030a00c986 */ /* 0x0003ec000c101124 */
[----:B------:R-:W-:Y:S05]  /*5770*/  @P2 BRA `(.L_x_43) ;  /* 0x00000000000c2947 */ /* 0x000fea0003800000 */
[----:B------:R-:W2:Y:S02]  /*5780*/  LDG.E.U8 R16, desc[UR36][R12.64+0x1] ;  /* 0x000001240c107981 */ /* 0x000ea4000c1e1100 */
[----:B--2---:R-:W-:-:S05]  /*5790*/  PRMT R2, R16, 0x8880, RZ ;  /* 0x0000888010027816 */ /* 0x004fca00000000ff */
[----:B------:R-:W-:-:S07]  /*57a0*/  IMAD R2, R2, R18, RZ ;  /* 0x0000001202027224 */ /* 0x000fce00078e02ff */
.L_x_43:
[----:B------:R-:W-:Y:S05]  /*57b0*/  BSYNC B1 ;  /* 0x0000000000017941 */ /* 0x000fea0003800000 */
.L_x_42:
[----:B-1----:R-:W2:Y:S01]  /*57c0*/  LDL.LU R3, [R1+0xc] ;  /* 0x00000c0001037983 */ /* 0x002ea20000300800 */
[----:B------:R-:W-:Y:S01]  /*57d0*/  BSSY B1, `(.L_x_44) ;  /* 0x0000009000017945 */ /* 0x000fe20003800000 */
[----:B------:R-:W-:Y:S01]  /*57e0*/  ISETP.LT.OR P3, PT, R0, 0xa, !P1 ;  /* 0x0000000a0000780c */ /* 0x000fe20004f61670 */
[----:B--2---:R-:W-:-:S05]  /*57f0*/  @!P2 IMAD R3, R3, R17, R2 ;  /* 0x000000110303a224 */ /* 0x004fca00078e0202 */
[----:B------:R1:W-:Y:S01]  /*5800*/  @!P2 STG.E.U8 desc[UR36][R10.64+0x1], R3 ;  /* 0x000001030a00a986 */ /* 0x0003e2000c101124 */
[----:B------:R-:W-:-:S13]  /*5810*/  ISETP.LT.OR P2, PT, R0, 0x9, !P1 ;  /* 0x000000090000780c */ /* 0x000fda0004f41670 */
[----:B-1----:R-:W-:Y:S05]  /*5820*/  @P2 BRA `(.L_x_45) ;  /* 0x00000000000c2947 */ /* 0x002fea0003800000 */
[----:B------:R-:W2:Y:S02]  /*5830*/  LDG.E.U8 R16, desc[UR36][R14.64+0x8] ;  /* 0x000008240e107981 */ /* 0x000ea4000c1e1100 */
[----:B--2---:R-:W-:-:S05]  /*5840*/  PRMT R2, R16, 0x8880, RZ ;  /* 0x0000888010027816 */ /* 0x004fca00000000ff */
[----:B------:R-:W-:-:S07]  /*5850*/  IMAD R2, R2, R18, RZ ;  /* 0x0000001202027224 */ /* 0x000fce00078e02ff */
.L_x_45:
[----:B------:R-:W-:Y:S05]  /*5860*/  BSYNC B1 ;  /* 0x0000000000017941 */ /* 0x000fea0003800000 */
.L_x_44:
[----:B------:R-:W2:Y:S01]  /*5870*/  LDL.LU R3, [R1+0x10] ;  /* 0x0000100001037983 */ /* 0x000ea20000300800 */
[----:B------:R-:W-:Y:S01]  /*5880*/  BSSY B1, `(.L_x_46) ;  /* 0x0000007000017945 */ /* 0x000fe20003800000 */
[----:B--2---:R-:W-:-:S05]  /*5890*/  @!P2 IMAD R3, R3, R17, R2 ;  /* 0x000000110303a224 */ /* 0x004fca00078e0202 */
[----:B------:R1:W-:Y:S01]  /*58a0*/  @!P2 STG.E.U8 desc[UR36][R4.64+0x8], R3 ;  /* 0x000008030400a986 */ /* 0x0003e2000c101124 */
[----:B------:R-:W-:Y:S05]  /*58b0*/  @P3 BRA `(.L_x_47) ;  /* 0x00000000000c3947 */ /* 0x000fea0003800000 */
[----:B------:R-:W2:Y:S02]  /*58c0*/  LDG.E.U8 R16, desc[UR36][R14.64+0x9] ;  /* 0x000009240e107981 */ /* 0x000ea4000c1e1100 */
[----:B--2---:R-:W-:-:S05]  /*58d0*/  PRMT R2, R16, 0x8880, RZ ;  /* 0x0000888010027816 */ /* 0x004fca00000000ff */
[----:B------:R-:W-:-:S07]  /*58e0*/  IMAD R2, R2, R18, RZ ;  /* 0x0000001202027224 */ /* 0x000fce00078e02ff */
.L_x_47:
[----:B------:R-:W-:Y:S05]  /*58f0*/  BSYNC B1 ;  /* 0x0000000000017941 */ /* 0x000fea0003800000 */
.L_x_46:
[----:B-1----:R-:W2:Y:S01]  /*5900*/  LDL.LU R3, [R1+0x14] ;  /* 0x0000140001037983 */ /* 0x002ea20000300800 */
[C---:B------:R-:W-:Y:S01]  /*5910*/  ISETP.LT.OR P2, PT, R0.reuse, 0x9, !P0 ;  /* 0x000000090000780c */ /* 0x040fe20004741670 */
[----:B------:R-:W-:Y:S01]  /*5920*/  BSSY B1, `(.L_x_48) ;  /* 0x000000b000017945 */ /* 0x000fe20003800000 */
[C---:B------:R-:W-:Y:S02]  /*5930*/  ISETP.LT.OR P4, PT, R0.reuse, 0x11, !P1 ;  /* 0x000000110000780c */ /* 0x040fe40004f81670 */
[C---:B------:R-:W-:Y:S02]  /*5940*/  ISETP.LT.OR P5, PT, R0.reuse, 0x12, !P1 ;  /* 0x000000120000780c */ /* 0x040fe40004fa1670 */
[----:B------:R-:W-:Y:S01]  /*5950*/  ISETP.LT.OR P6, PT, R0, 0x11, !P0 ;  /* 0x000000110000780c */ /* 0x000fe200047c1670 */
[----:B--2---:R-:W-:-:S05]  /*5960*/  @!P3 IMAD R3, R3, R17, R2 ;  /* 0x000000110303b224 */ /* 0x004fca00078e0202 */
[----:B------:R1:W-:Y:S01]  /*5970*/  @!P3 STG.E.U8 desc[UR36][R4.64+0x9], R3 ;  /* 0x000009030400b986 */ /* 0x0003e2000c101124 */
[----:B------:R-:W-:Y:S01]  /*5980*/  ISETP.LT.OR P3, PT, R0, 0xa, !P0 ;  /* 0x0000000a0000780c */ /* 0x000fe20004761670 */
[----:B------:R-:W-:-:S12]  /*5990*/  @P2 BRA `(.L_x_49) ;  /* 0x00000000000c2947 */ /* 0x000fd80003800000 */
[----:B------:R-:W2:Y:S02]  /*59a0*/  LDG.E.U8 R16, desc[UR36][R12.64+0x8] ;  /* 0x000008240c107981 */ /* 0x000ea4000c1e1100 */
[----:B--2---:R-:W-:-:S05]  /*59b0*/  PRMT R2, R16, 0x8880, RZ ;  /* 0x0000888010027816 */ /* 0x004fca00000000ff */
[----:B------:R-:W-:-:S07]  /*59c0*/  IMAD R2, R2, R18, RZ ;  /* 0x0000001202027224 */ /* 0x000fce00078e02ff */
.L_x_49:
[----:B------:R-:W-:Y:S05]  /*59d0*/  BSYNC B1 ;  /* 0x0000000000017941 */ /* 0x000fea0003800000 */
.L_x_48:
[----:B-1----:R-:W2:Y:S01]  /*59e0*/  LDL.LU R3, [R1+0x18] ;  /* 0x0000180001037983 */ /* 0x002ea20000300800 */
[----:B------:R-:W-:Y:S01]  /*59f0*/  BSSY B1, `(.L_x_50) ;  /* 0x0000007000017945 */ /* 0x000fe20003800000 */
[----:B--2---:R-:W-:-:S05]  /*5a00*/  @!P2 IMAD R3, R3, R17, R2 ;  /* 0x000000110303a224 */ /* 0x004fca00078e0202 */
[----:B------:R1:W-:Y:S01]  /*5a10*/  @!P2 STG.E.U8 desc[UR36][R10.64+0x8], R3 ;  /* 0x000008030a00a986 */ /* 0x0003e2000c101124 */
[----:B------:R-:W-:Y:S05]  /*5a20*/  @P3 BRA `(.L_x_51) ;  /* 0x00000000000c3947 */ /* 0x000fea0003800000 */
[----:B------:R-:W2:Y:S02]  /*5a30*/  LDG.E.U8 R16, desc[UR36][R12.64+0x9] ;  /* 0x000009240c107981 */ /* 0x000ea4000c1e1100 */
[----:B--2---:R-:W-:-:S05]  /*5a40*/  PRMT R2, R16, 0x8880, RZ ;  /* 0x0000888010027816 */ /* 0x004fca00000000ff */
[----:B------:R-:W-:-:S07]  /*5a50*/  IMAD R2, R2, R18, RZ ;  /* 0x0000001202027224 */ /* 0x000fce00078e02ff */
.L_x_51:
[----:B------:R-:W-:Y:S05]  /*5a60*/  BSYNC B1 ;  /* 0x0000000000017941 */ /* 0x000fea0003800000 */
.L_x_50:
        /* <DEDUP_REMOVED lines=8> */
.L_x_53:
[----:B------:R-:W-:Y:S05]  /*5af0*/  BSYNC B1 ;  /* 0x0000000000017941 */ /* 0x000fea0003800000 */
.L_x_52:
        /* <DEDUP_REMOVED lines=8> */
.L_x_55:
[----:B------:R-:W-:Y:S05]  /*5b80*/  BSYNC B1 ;  /* 0x0000000000017941 */ /* 0x000fea0003800000 */
.L_x_54:
        /* <DEDUP_REMOVED lines=8> */
.L_x_57:
[----:B------:R-:W-:Y:S05]  /*5c10*/  BSYNC B1 ;  /* 0x0000000000017941 */ /* 0x000fea0003800000 */
.L_x_56:
        /* <DEDUP_REMOVED lines=13> */
.L_x_59:
[----:B------:R-:W-:Y:S05]  /*5cf0*/  BSYNC B1 ;  /* 0x0000000000017941 */ /* 0x000fea0003800000 */
.L_x_58:
        /* <DEDUP_REMOVED lines=8> */
.L_x_61:
[----:B------:R-:W-:Y:S05]  /*5d80*/  BSYNC B1 ;  /* 0x0000000000017941 */ /* 0x000fea0003800000 */
.L_x_60:
        /* <DEDUP_REMOVED lines=8> */
.L_x_63:
[----:B------:R-:W-:Y:S05]  /*5e10*/  BSYNC B1 ;  /* 0x0000000000017941 */ /* 0x000fea0003800000 */
.L_x_62:
        /* <DEDUP_REMOVED lines=8> */
.L_x_65:
[----:B------:R-:W-:Y:S05]  /*5ea0*/  BSYNC B1 ;  /* 0x0000000000017941 */ /* 0x000fea0003800000 */
.L_x_64:
        /* <DEDUP_REMOVED lines=8> */
.L_x_67:
[----:B------:R-:W-:Y:S05]  /*5f30*/  BSYNC B1 ;  /* 0x0000000000017941 */ /* 0x000fea0003800000 */
.L_x_66:
        /* <DEDUP_REMOVED lines=13> */
.L_x_69:
[----:B------:R-:W-:Y:S05]  /*6010*/  BSYNC B1 ;  /* 0x0000000000017941 */ /* 0x000fea0003800000 */
.L_x_68:
        /* <DEDUP_REMOVED lines=8> */
.L_x_71:
[----:B------:R-:W-:Y:S05]  /*60a0*/  BSYNC B1 ;  /* 0x0000000000017941 */ /* 0x000fea0003800000 */
.L_x_70:
        /* <DEDUP_REMOVED lines=8> */
.L_x_73:
[----:B------:R-:W-:Y:S05]  /*6130*/  BSYNC B1 ;  /* 0x0000000000017941 */ /* 0x000fea0003800000 */
.L_x_72:
        /* <DEDUP_REMOVED lines=8> */
.L_x_75:
[----:B------:R-:W-:Y:S05]  /*61c0*/  BSYNC B1 ;  /* 0x0000000000017941 */ /* 0x000fea0003800000 */
.L_x_74:
        /* <DEDUP_REMOVED lines=8> */
.L_x_77:
[----:B------:R-:W-:Y:S05]  /*6250*/  BSYNC B1 ;  /* 0x0000000000017941 */ /* 0x000fea0003800000 */
.L_x_76:
        /* <DEDUP_REMOVED lines=13> */
.L_x_79:
[----:B------:R-:W-:Y:S05]  /*6330*/  BSYNC B1 ;  /* 0x0000000000017941 */ /* 0x000fea0003800000 */
.L_x_78:
        /* <DEDUP_REMOVED lines=8> */
.L_x_81:
[----:B------:R-:W-:Y:S05]  /*63c0*/  BSYNC B1 ;  /* 0x0000000000017941 */ /* 0x000fea0003800000 */
.L_x_80:
        /* <DEDUP_REMOVED lines=8> */
.L_x_83:
[----:B------:R-:W-:Y:S05]  /*6450*/  BSYNC B1 ;  /* 0x0000000000017941 */ /* 0x000fea0003800000 */
.L_x_82:
        /* <DEDUP_REMOVED lines=8> */
.L_x_85:
[----:B------:R-:W-:Y:S05]  /*64e0*/  BSYNC B1 ;  /* 0x0000000000017941 */ /* 0x000fea0003800000 */
.L_x_84:
        /* <DEDUP_REMOVED lines=8> */
.L_x_87:
[----:B------:R-:W-:Y:S05]  /*6570*/  BSYNC B1 ;  /* 0x0000000000017941 */ /* 0x000fea0003800000 */
.L_x_86:
        /* <DEDUP_REMOVED lines=13> */
.L_x_89:
[----:B------:R-:W-:Y:S05]  /*6650*/  BSYNC B1 ;  /* 0x0000000000017941 */ /* 0x000fea0003800000 */
.L_x_88:
        /* <DEDUP_REMOVED lines=8> */
.L_x_91:
[----:B------:R-:W-:Y:S05]  /*66e0*/  BSYNC B1 ;  /* 0x0000000000017941 */ /* 0x000fea0003800000 */
.L_x_90:
        /* <DEDUP_REMOVED lines=8> */
.L_x_93:
[----:B------:R-:W-:Y:S05]  /*6770*/  BSYNC B1 ;  /* 0x0000000000017941 */ /* 0x000fea0003800000 */
.L_x_92:
        /* <DEDUP_REMOVED lines=8> */
.L_x_95:
[----:B------:R-:W-:Y:S05]  /*6800*/  BSYNC B1 ;  /* 0x0000000000017941 */ /* 0x000fea0003800000 */
.L_x_94:
        /* <DEDUP_REMOVED lines=8> */
.L_x_97:
[----:B------:R-:W-:Y:S05]  /*6890*/  BSYNC B1 ;  /* 0x0000000000017941 */ /* 0x000fea0003800000 */
.L_x_96:
        /* <DEDUP_REMOVED lines=13> */
.L_x_99:
[----:B------:R-:W-:Y:S05]  /*6970*/  BSYNC B1 ;  /* 0x0000000000017941 */ /* 0x000fea0003800000 */
.L_x_98:
        /* <DEDUP_REMOVED lines=8> */
.L_x_101:
[----:B------:R-:W-:Y:S05]  /*6a00*/  BSYNC B1 ;  /* 0x0000000000017941 */ /* 0x000fea0003800000 */
.L_x_100:
        /* <DEDUP_REMOVED lines=8> */
.L_x_103:
[----:B------:R-:W-:Y:S05]  /*6a90*/  BSYNC B1 ;  /* 0x0000000000017941 */ /* 0x000fea0003800000 */
.L_x_102:
        /* <DEDUP_REMOVED lines=8> */
.L_x_105:
[----:B------:R-:W-:Y:S05]  /*6b20*/  BSYNC B1 ;  /* 0x0000000000017941 */ /* 0x000fea0003800000 */
.L_x_104:
        /* <DEDUP_REMOVED lines=8> */
.L_x_107:
[----:B------:R-:W-:Y:S05]  /*6bb0*/  BSYNC B1 ;  /* 0x0000000000017941 */ /* 0x000fea0003800000 */
.L_x_106:
        /* <DEDUP_REMOVED lines=13> */
.L_x_109:
[----:B------:R-:W-:Y:S05]  /*6c90*/  BSYNC B1 ;  /* 0x0000000000017941 */ /* 0x000fea0003800000 */
.L_x_108:
        /* <DEDUP_REMOVED lines=8> */
.L_x_111:
[----:B------:R-:W-:Y:S05]  /*6d20*/  BSYNC B1 ;  /* 0x0000000000017941 */ /* 0x000fea0003800000 */
.L_x_110:
        /* <DEDUP_REMOVED lines=8> */
.L_x_113:
[----:B------:R-:W-:Y:S05]  /*6db0*/  BSYNC B1 ;  /* 0x0000000000017941 */ /* 0x000fea0003800000 */
.L_x_112:
        /* <DEDUP_REMOVED lines=8> */
.L_x_115:
[----:B------:R-:W-:Y:S05]  /*6e40*/  BSYNC B1 ;  /* 0x0000000000017941 */ /* 0x000fea0003800000 */
.L_x_114:
        /* <DEDUP_REMOVED lines=8> */
.L_x_117:
[----:B------:R-:W-:Y:S05]  /*6ed0*/  BSYNC B1 ;  /* 0x0000000000017941 */ /* 0x000fea0003800000 */
.L_x_116:
        /* <DEDUP_REMOVED lines=13> */
.L_x_119:
[----:B------:R-:W-:Y:S05]  /*6fb0*/  BSYNC B1 ;  /* 0x0000000000017941 */ /* 0x000fea0003800000 */
.L_x_118:
        /* <DEDUP_REMOVED lines=8> */
.L_x_121:
[----:B------:R-:W-:Y:S05]  /*7040*/  BSYNC B1 ;  /* 0x0000000000017941 */ /* 0x000fea0003800000 */
.L_x_120:
        /* <DEDUP_REMOVED lines=8> */
.L_x_123:
[----:B------:R-:W-:Y:S05]  /*70d0*/  BSYNC B1 ;  /* 0x0000000000017941 */ /* 0x000fea0003800000 */
.L_x_122:
        /* <DEDUP_REMOVED lines=8> */
.L_x_125:
[----:B------:R-:W-:Y:S05]  /*7160*/  BSYNC B1 ;  /* 0x0000000000017941 */ /* 0x000fea0003800000 */
.L_x_124:
        /* <DEDUP_REMOVED lines=8> */
.L_x_127:
[----:B------:R-:W-:Y:S05]  /*71f0*/  BSYNC B1 ;  /* 0x0000000000017941 */ /* 0x000fea0003800000 */
.L_x_126:
        /* <DEDUP_REMOVED lines=13> */
.L_x_129:
[----:B------:R-:W-:Y:S05]  /*72d0*/  BSYNC B1 ;  /* 0x0000000000017941 */ /* 0x000fea0003800000 */
.L_x_128:
        /* <DEDUP_REMOVED lines=8> */
.L_x_131:
[----:B------:R-:W-:Y:S05]  /*7360*/  BSYNC B1 ;  /* 0x0000000000017941 */ /* 0x000fea0003800000 */
.L_x_130:
        /* <DEDUP_REMOVED lines=8> */
.L_x_133:
[----:B------:R-:W-:Y:S05]  /*73f0*/  BSYNC B1 ;  /* 0x0000000000017941 */ /* 0x000fea0003800000 */
.L_x_132:
        /* <DEDUP_REMOVED lines=8> */
.L_x_135:
[----:B------:R-:W-:Y:S05]  /*7480*/  BSYNC B1 ;  /* 0x0000000000017941 */ /* 0x000fea0003800000 */
.L_x_134:
        /* <DEDUP_REMOVED lines=8> */
.L_x_137:
[----:B------:R-:W-:Y:S05]  /*7510*/  BSYNC B1 ;  /* 0x0000000000017941 */ /* 0x000fea0003800000 */
.L_x_136:
        /* <DEDUP_REMOVED lines=13> */
.L_x_139:
[----:B------:R-:W-:Y:S05]  /*75f0*/  BSYNC B1 ;  /* 0x0000000000017941 */ /* 0x000fea0003800000 */
.L_x_138:
        /* <DEDUP_REMOVED lines=8> */
.L_x_141:
[----:B------:R-:W-:Y:S05]  /*7680*/  BSYNC B1 ;  /* 0x0000000000017941 */ /* 0x000fea0003800000 */
.L_x_140:
[----:B-1----:R-:W2:Y:S01]  /*7690*/  LDL.LU R3, [R1+0xd0] ;  /* 0x0000d00001037983 */ /* 0x002ea20000300800 */
[----:B------:R-:W-:Y:S01]  /*76a0*/  BSSY B1, `(.L_x_142) ;  /* 0x0000007000017945 */ /* 0x000fe20003800000 */
[----:B--2---:R-:W-:-:S05]  /*76b0*/  @!P3 IMAD R3, R3, R17, R2 ;  /* 0x000000110303b224 */ /* 0x004fca00078e0202 */
[----:B------:R1:W-:Y:S01]  /*76c0*/  @!P3 STG.E.U8 desc[UR36][R4.64+0x68], R3 ;  /* 0x000068030400b986 */ /* 0x0003e2000c101124 */
[----:B------:R-:W-:Y:S05]  /*76d0*/  @P5 BRA `(.L_x_143) ;  /* 0x00000000000c5947 */ /* 0x000fea0003800000 */
[----:B------:R-:W1:Y:S02]  /*76e0*/  LDG.E.U8 R16, desc[UR36][R14.64+0x69] ;  /* 0x000069240e107981 */ /* 0x000e64000c1e1100 */
[----:B-1----:R-:W-:-:S05]  /*76f0*/  PRMT R3, R16, 0x8880, RZ ;  /* 0x0000888010037816 */ /* 0x002fca00000000ff */
[----:B------:R-:W-:-:S07]  /*7700*/  IMAD R2, R3, R18, RZ ;  /* 0x0000001203027224 */ /* 0x000fce00078e02ff */
.L_x_143:
[----:B------:R-:W-:Y:S05]  /*7710*/  BSYNC B1 ;  /* 0x0000000000017941 */ /* 0x000fea0003800000 */
.L_x_142:
        /* <DEDUP_REMOVED lines=8> */
.L_x_145:
[----:B------:R-:W-:Y:S05]  /*77a0*/  BSYNC B1 ;  /* 0x0000000000017941 */ /* 0x000fea0003800000 */
.L_x_144:
        /* <DEDUP_REMOVED lines=8> */
.L_x_147:
[----:B------:R-:W-:Y:S05]  /*7830*/  BSYNC B1 ;  /* 0x0000000000017941 */ /* 0x000fea0003800000 */
.L_x_146:
        /* <DEDUP_REMOVED lines=10> */
[----:B------:R-:W1:Y:S02]  /*78e0*/  LDG.E.U8 R16, desc[UR36][R14.64+0x70] ;  /* 0x000070240e107981 */ /* 0x000e64000c1e1100 */
[----:B-1----:R-:W-:-:S05]  /*78f0*/  PRMT R3, R16, 0x8880, RZ ;  /* 0x0000888010037816 */ /* 0x002fca00000000ff */
[----:B------:R-:W-:-:S07]  /*7900*/  IMAD R2, R3, R18, RZ ;  /* 0x0000001203027224 */ /* 0x000fce00078e02ff */
.L_x_149:
[----:B------:R-:W-:Y:S05]  /*7910*/  BSYNC B1 ;  /* 0x0000000000017941 */ /* 0x000fea0003800000 */
.L_x_148:
        /* <DEDUP_REMOVED lines=8> */
.L_x_151:
[----:B------:R-:W-:Y:S05]  /*79a0*/  BSYNC B1 ;  /* 0x0000000000017941 */ /* 0x000fea0003800000 */
.L_x_150:
        /* <DEDUP_REMOVED lines=8> */
.L_x_153:
[----:B------:R-:W-:Y:S05]  /*7a30*/  BSYNC B1 ;  /* 0x0000000000017941 */ /* 0x000fea0003800000 */
.L_x_152:
        /* <DEDUP_REMOVED lines=8> */
.L_x_155:
[----:B------:R-:W-:Y:S05]  /*7ac0*/  BSYNC B1 ;  /* 0x0000000000017941 */ /* 0x000fea0003800000 */
.L_x_154:
        /* <DEDUP_REMOVED lines=8> */
.L_x_157:
[----:B------:R-:W-:Y:S05]  /*7b50*/  BSYNC B1 ;  /* 0x0000000000017941 */ /* 0x000fea0003800000 */
.L_x_156:
        /* <DEDUP_REMOVED lines=13> */
.L_x_159:
[----:B------:R-:W-:Y:S05]  /*7c30*/  BSYNC B1 ;  /* 0x0000000000017941 */ /* 0x000fea0003800000 */
.L_x_158:
        /* <DEDUP_REMOVED lines=8> */
.L_x_161:
[----:B------:R-:W-:Y:S05]  /*7cc0*/  BSYNC B1 ;  /* 0x0000000000017941 */ /* 0x000fea0003800000 */
.L_x_160:
        /* <DEDUP_REMOVED lines=8> */
.L_x_163:
[----:B------:R-:W-:Y:S05]  /*7d50*/  BSYNC B1 ;  /* 0x0000000000017941 */ /* 0x000fea0003800000 */
.L_x_162:
        /* <DEDUP_REMOVED lines=8> */
.L_x_165:
[----:B------:R-:W-:Y:S05]  /*7de0*/  BSYNC B1 ;  /* 0x0000000000017941 */ /* 0x000fea0003800000 */
.L_x_164:
        /* <DEDUP_REMOVED lines=8> */
.L_x_167:
[----:B------:R-:W-:Y:S05]  /*7e70*/  BSYNC B1 ;  /* 0x0000000000017941 */ /* 0x000fea0003800000 */
.L_x_166:
        /* <DEDUP_REMOVED lines=13> */
.L_x_169:
[----:B------:R-:W-:Y:S05]  /*7f50*/  BSYNC B1 ;  /* 0x0000000000017941 */ /* 0x000fea0003800000 */
.L_x_168:
        /* <DEDUP_REMOVED lines=8> */
.L_x_171:
[----:B------:R-:W-:Y:S05]  /*7fe0*/  BSYNC B1 ;  /* 0x0000000000017941 */ /* 0x000fea0003800000 */
.L_x_170:
        /* <DEDUP_REMOVED lines=8> */
.L_x_173:
[----:B------:R-:W-:Y:S05]  /*8070*/  BSYNC B1 ;  /* 0x0000000000017941 */ /* 0x000fea0003800000 */
.L_x_172:
        /* <DEDUP_REMOVED lines=8> */
.L_x_175:
[----:B------:R-:W-:Y:S05]  /*8100*/  BSYNC B1 ;  /* 0x0000000000017941 */ /* 0x000fea0003800000 */
.L_x_174:
        /* <DEDUP_REMOVED lines=8> */
.L_x_177:
[----:B------:R-:W-:Y:S05]  /*8190*/  BSYNC B1 ;  /* 0x0000000000017941 */ /* 0x000fea0003800000 */
.L_x_176:
        /* <DEDUP_REMOVED lines=13> */
.L_x_179:
[----:B------:R-:W-:Y:S05]  /*8270*/  BSYNC B1 ;  /* 0x0000000000017941 */ /* 0x000fea0003800000 */
.L_x_178:
        /* <DEDUP_REMOVED lines=8> */
.L_x_181:
[----:B------:R-:W-:Y:S05]  /*8300*/  BSYNC B1 ;  /* 0x0000000000017941 */ /* 0x000fea0003800000 */
.L_x_180:
        /* <DEDUP_REMOVED lines=8> */
.L_x_183:
[----:B------:R-:W-:Y:S05]  /*8390*/  BSYNC B1 ;  /* 0x0000000000017941 */ /* 0x000fea0003800000 */
.L_x_182:
        /* <DEDUP_REMOVED lines=8> */
.L_x_185:
[----:B------:R-:W-:Y:S05]  /*8420*/  BSYNC B1 ;  /* 0x0000000000017941 */ /* 0x000fea0003800000 */
.L_x_184:
        /* <DEDUP_REMOVED lines=8> */
.L_x_187:
[----:B------:R-:W-:Y:S05]  /*84b0*/  BSYNC B1 ;  /* 0x0000000000017941 */ /* 0x000fea0003800000 */
.L_x_186:
        /* <DEDUP_REMOVED lines=13> */
.L_x_189:
[----:B------:R-:W-:Y:S05]  /*8590*/  BSYNC B1 ;  /* 0x0000000000017941 */ /* 0x000fea0003800000 */
.L_x_188:
        /* <DEDUP_REMOVED lines=8> */
.L_x_191:
[----:B------:R-:W-:Y:S05]  /*8620*/  BSYNC B1 ;  /* 0x0000000000017941 */ /* 0x000fea0003800000 */
.L_x_190:
        /* <DEDUP_REMOVED lines=8> */
.L_x_193:
[----:B------:R-:W-:Y:S05]  /*86b0*/  BSYNC B1 ;  /* 0x0000000000017941 */ /* 0x000fea0003800000 */
.L_x_192:
        /* <DEDUP_REMOVED lines=8> */
.L_x_195:
[----:B------:R-:W-:Y:S05]  /*8740*/  BSYNC B1 ;  /* 0x0000000000017941 */ /* 0x000fea0003800000 */
.L_x_194:
        /* <DEDUP_REMOVED lines=8> */
.L_x_197:
[----:B------:R-:W-:Y:S05]  /*87d0*/  BSYNC B1 ;  /* 0x0000000000017941 */ /* 0x000fea0003800000 */
.L_x_196:
        /* <DEDUP_REMOVED lines=13> */
.L_x_199:
[----:B------:R-:W-:Y:S05]  /*88b0*/  BSYNC B1 ;  /* 0x0000000000017941 */ /* 0x000fea0003800000 */
.L_x_198:
        /* <DEDUP_REMOVED lines=8> */
.L_x_201:
[----:B------:R-:W-:Y:S05]  /*8940*/  BSYNC B1 ;  /* 0x0000000000017941 */ /* 0x000fea0003800000 */
.L_x_200:
        /* <DEDUP_REMOVED lines=8> */
.L_x_203:
[----:B------:R-:W-:Y:S05]  /*89d0*/  BSYNC B1 ;  /* 0x0000000000017941 */ /* 0x000fea0003800000 */
.L_x_202:
        /* <DEDUP_REMOVED lines=8> */
.L_x_205:
[----:B------:R-:W-:Y:S05]  /*8a60*/  BSYNC B1 ;  /* 0x0000000000017941 */ /* 0x000fea0003800000 */
.L_x_204:
        /* <DEDUP_REMOVED lines=8> */
.L_x_207:
[----:B------:R-:W-:Y:S05]  /*8af0*/  BSYNC B1 ;  /* 0x0000000000017941 */ /* 0x000fea0003800000 */
.L_x_206:
        /* <DEDUP_REMOVED lines=13> */
.L_x_209:
[----:B------:R-:W-:Y:S05]  /*8bd0*/  BSYNC B1 ;  /* 0x0000000000017941 */ /* 0x000fea0003800000 */
.L_x_208:
        /* <DEDUP_REMOVED lines=8> */
.L_x_211:
[----:B------:R-:W-:Y:S05]  /*8c60*/  BSYNC B1 ;  /* 0x0000000000017941 */ /* 0x000fea0003800000 */
.L_x_210:
        /* <DEDUP_REMOVED lines=8> */
.L_x_213:
[----:B------:R-:W-:Y:S05]  /*8cf0*/  BSYNC B1 ;  /* 0x0000000000017941 */ /* 0x000fea0003800000 */
.L_x_212:
        /* <DEDUP_REMOVED lines=8> */
.L_x_215:
[----:B------:R-:W-:Y:S05]  /*8d80*/  BSYNC B1 ;  /* 0x0000000000017941 */ /* 0x000fea0003800000 */
.L_x_214:
        /* <DEDUP_REMOVED lines=8> */
.L_x_217:
[----:B------:R-:W-:Y:S05]  /*8e10*/  BSYNC B1 ;  /* 0x0000000000017941 */ /* 0x000fea0003800000 */
.L_x_216:
        /* <DEDUP_REMOVED lines=13> */
.L_x_219:
[----:B------:R-:W-:Y:S05]  /*8ef0*/  BSYNC B1 ;  /* 0x0000000000017941 */ /* 0x000fea0003800000 */
.L_x_218:
        /* <DEDUP_REMOVED lines=8> */
.L_x_221:
[----:B------:R-:W-:Y:S05]  /*8f80*/  BSYNC B1 ;  /* 0x0000000000017941 */ /* 0x000fea0003800000 */
.L_x_220:
        /* <DEDUP_REMOVED lines=8> */
.L_x_223:
[----:B------:R-:W-:Y:S05]  /*9010*/  BSYNC B1 ;  /* 0x0000000000017941 */ /* 0x000fea0003800000 */
.L_x_222:
        /* <DEDUP_REMOVED lines=8> */
.L_x_225:
[----:B------:R-:W-:Y:S05]  /*90a0*/  BSYNC B1 ;  /* 0x0000000000017941 */ /* 0x000fea0003800000 */
.L_x_224:
        /* <DEDUP_REMOVED lines=8> */
.L_x_227:
[----:B------:R-:W-:Y:S05]  /*9130*/  BSYNC B1 ;  /* 0x0000000000017941 */ /* 0x000fea0003800000 */
.L_x_226:
        /* <DEDUP_REMOVED lines=13> */
.L_x_229:
[----:B------:R-:W-:Y:S05]  /*9210*/  BSYNC B1 ;  /* 0x0000000000017941 */ /* 0x000fea0003800000 */
.L_x_228:
        /* <DEDUP_REMOVED lines=8> */
.L_x_231:
[----:B------:R-:W-:Y:S05]  /*92a0*/  BSYNC B1 ;  /* 0x0000000000017941 */ /* 0x000fea0003800000 */
.L_x_230:
        /* <DEDUP_REMOVED lines=8> */
.L_x_233:
[----:B------:R-:W-:Y:S05]  /*9330*/  BSYNC B1 ;  /* 0x0000000000017941 */ /* 0x000fea0003800000 */
.L_x_232:
        /* <DEDUP_REMOVED lines=8> */
.L_x_235:
[----:B------:R-:W-:Y:S05]  /*93c0*/  BSYNC B1 ;  /* 0x0000000000017941 */ /* 0x000fea0003800000 */
.L_x_234:
        /* <DEDUP_REMOVED lines=8> */
.L_x_237:
[----:B------:R-:W-:Y:S05]  /*9450*/  BSYNC B1 ;  /* 0x0000000000017941 */ /* 0x000fea0003800000 */
.L_x_236:
        /* <DEDUP_REMOVED lines=13> */
.L_x_239:
[----:B------:R-:W-:Y:S05]  /*9530*/  BSYNC B1 ;  /* 0x0000000000017941 */ /* 0x000fea0003800000 */
.L_x_238:
        /* <DEDUP_REMOVED lines=8> */
.L_x_241:
[----:B------:R-:W-:Y:S05]  /*95c0*/  BSYNC B1 ;  /* 0x0000000000017941 */ /* 0x000fea0003800000 */
.L_x_240:
        /* <DEDUP_REMOVED lines=8> */
.L_x_243:
[----:B------:R-:W-:Y:S05]  /*9650*/  BSYNC B1 ;  /* 0x0000000000017941 */ /* 0x000fea0003800000 */
.L_x_242:
        /* <DEDUP_REMOVED lines=8> */
.L_x_245:
[----:B------:R-:W-:Y:S05]  /*96e0*/  BSYNC B1 ;  /* 0x0000000000017941 */ /* 0x000fea0003800000 */
.L_x_244:
        /* <DEDUP_REMOVED lines=8> */
.L_x_247:
[----:B------:R-:W-:Y:S05]  /*9770*/  BSYNC B1 ;  /* 0x0000000000017941 */ /* 0x000fea0003800000 */
.L_x_246:
        /* <DEDUP_REMOVED lines=13> */
.L_x_249:
[----:B------:R-:W-:Y:S05]  /*9850*/  BSYNC B1 ;  /* 0x0000000000017941 */ /* 0x000fea0003800000 */
.L_x_248:
        /* <DEDUP_REMOVED lines=8> */
.L_x_251:
[----:B------:R-:W-:Y:S05]  /*98e0*/  BSYNC B1 ;  /* 0x0000000000017941 */ /* 0x000fea0003800000 */
.L_x_250:
        /* <DEDUP_REMOVED lines=8> */
.L_x_253:
[----:B------:R-:W-:Y:S05]  /*9970*/  BSYNC B1 ;  /* 0x0000000000017941 */ /* 0x000fea0003800000 */
.L_x_252:
        /* <DEDUP_REMOVED lines=8> */
.L_x_255:
[----:B------:R-:W-:Y:S05]  /*9a00*/  BSYNC B1 ;  /* 0x0000000000017941 */ /* 0x000fea0003800000 */
.L_x_254:
        /* <DEDUP_REMOVED lines=8> */
.L_x_257:
[----:B------:R-:W-:Y:S05]  /*9a90*/  BSYNC B1 ;  /* 0x0000000000017941 */ /* 0x000fea0003800000 */
.L_x_256:
        /* <DEDUP_REMOVED lines=13> */
.L_x_259:
[----:B------:R-:W-:Y:S05]  /*9b70*/  BSYNC B1 ;  /* 0x0000000000017941 */ /* 0x000fea0003800000 */
.L_x_258:
        /* <DEDUP_REMOVED lines=8> */
.L_x_261:
[----:B------:R-:W-:Y:S05]  /*9c00*/  BSYNC B1 ;  /* 0x0000000000017941 */ /* 0x000fea0003800000 */
.L_x_260:
        /* <DEDUP_REMOVED lines=8> */
.L_x_263:
[----:B------:R-:W-:Y:S05]  /*9c90*/  BSYNC B1 ;  /* 0x0000000000017941 */ /* 0x000fea0003800000 */
.L_x_262:
        /* <DEDUP_REMOVED lines=8> */
.L_x_265:
[----:B------:R-:W-:Y:S05]  /*9d20*/  BSYNC B1 ;  /* 0x0000000000017941 */ /* 0x000fea0003800000 */
.L_x_264:
        /* <DEDUP_REMOVED lines=8> */
.L_x_267:
[----:B------:R-:W-:Y:S05]  /*9db0*/  BSYNC B1 ;  /* 0x0000000000017941 */ /* 0x000fea0003800000 */
.L_x_266:
        /* <DEDUP_REMOVED lines=13> */
.L_x_269:
[----:B------:R-:W-:Y:S05]  /*9e90*/  BSYNC B1 ;  /* 0x0000000000017941 */ /* 0x000fea0003800000 */
.L_x_268:
        /* <DEDUP_REMOVED lines=8> */
.L_x_271:
[----:B------:R-:W-:Y:S05]  /*9f20*/  BSYNC B1 ;  /* 0x0000000000017941 */ /* 0x000fea0003800000 */
.L_x_270:
        /* <DEDUP_REMOVED lines=8> */
.L_x_273:
[----:B------:R-:W-:Y:S05]  /*9fb0*/  BSYNC B1 ;  /* 0x0000000000017941 */ /* 0x000fea0003800000 */
.L_x_272:
        /* <DEDUP_REMOVED lines=8> */
.L_x_275:
[----:B------:R-:W-:Y:S05]  /*a040*/  BSYNC B1 ;  /* 0x0000000000017941 */ /* 0x000fea0003800000 */
.L_x_274:
        /* <DEDUP_REMOVED lines=8> */
.L_x_277:
[----:B------:R-:W-:Y:S05]  /*a0d0*/  BSYNC B1 ;  /* 0x0000000000017941 */ /* 0x000fea0003800000 */
.L_x_276:
[----:B-1----:R-:W2:Y:S01]  /*a0e0*/  LDL.LU R3, [R1+0x1e0] ;  /* 0x0001e00001037983 */ /* 0x002ea20000300800 */
[C---:B------:R-:W-:Y:S01]  /*a0f0*/  ISETP.LT.OR P2, PT, R0.reuse, 0xf2, !P1 ;  /* 0x000000f20000780c */ /* 0x040fe20004f41670 */
[----:B------:R-:W-:Y:S01]  /*a100*/  BSSY B1, `(.L_x_278) ;  /* 0x000000c000017945 */ /* 0x000fe20003800000 */
[----:B------:R-:W-:Y:S02]  /*a110*/  ISETP.LT.OR P6, PT, R0, 0xf9, !P1 ;  /* 0x000000f90000780c */ /* 0x000fe40004fc1670 */
[----:B------:R-:W-:Y:S02]  /*a120*/  IADD3 R163, P3, R160, 0x80, RZ ;  /* 0x00000080a0a37810 */ /* 0x000fe40007f7e0ff */
        /* <DEDUP_REMOVED lines=9> */
.L_x_279:
[----:B------:R-:W-:Y:S05]  /*a1c0*/  BSYNC B1 ;  /* 0x0000000000017941 */ /* 0x000fea0003800000 */
.L_x_278:
        /* <DEDUP_REMOVED lines=8> */
.L_x_281:
[----:B------:R-:W-:Y:S05]  /*a250*/  BSYNC B1 ;  /* 0x0000000000017941 */ /* 0x000fea0003800000 */
.L_x_280:
        /* <DEDUP_REMOVED lines=8> */
.L_x_283:
[----:B------:R-:W-:Y:S05]  /*a2e0*/  BSYNC B1 ;  /* 0x0000000000017941 */ /* 0x000fea0003800000 */
.L_x_282:
        /* <DEDUP_REMOVED lines=8> */
.L_x_285:
[----:B------:R-:W-:Y:S05]  /*a370*/  BSYNC B1 ;  /* 0x0000000000017941 */ /* 0x000fea0003800000 */
.L_x_284:
[----:B-1----:R-:W2:Y:S01]  /*a380*/  LDL.LU R3, [R1+0x1f0] ;  /* 0x0001f00001037983 */ /* 0x002ea20000300800 */
[----:B------:R-:W-:Y:S01]  /*a390*/  BSSY B1, `(.L_x_286) ;  /* 0x0000008000017945 */ /* 0x000fe20003800000 */
[----:B------:R-:W-:-:S04]  /*a3a0*/  IMAD.WIDE.U32 R160, R163, R20, R158 ;  /* 0x00000014a3a07225 */ /* 0x000fc800078e009e */
[----:B--2---:R-:W-:-:S05]  /*a3b0*/  @!P6 IMAD R3, R3, R17, R2 ;  /* 0x000000110303e224 */ /* 0x004fca00078e0202 */
[----:B------:R1:W-:Y:S01]  /*a3c0*/  @!P6 STG.E.U8 desc[UR36][R4.64+0xf8], R3 ;  /* 0x0000f8030400e986 */ /* 0x0003e2000c101124 */
[----:B------:R-:W-:Y:S05]  /*a3d0*/  @P1 BRA `(.L_x_287) ;  /* 0x00000000000c1947 */ /* 0x000fea0003800000 */
[----:B------:R-:W1:Y:S02]  /*a3e0*/  LDG.E.U8 R16, desc[UR36][R14.64+0xf9] ;  /* 0x0000f9240e107981 */ /* 0x000e64000c1e1100 */
[----:B-1----:R-:W-:-:S05]  /*a3f0*/  PRMT R3, R16, 0x8880, RZ ;  /* 0x0000888010037816 */ /* 0x002fca00000000ff */
[----:B------:R-:W-:-:S07]  /*a400*/  IMAD R2, R3, R18, RZ ;  /* 0x0000001203027224 */ /* 0x000fce00078e02ff */
.L_x_287:
[----:B------:R-:W-:Y:S05]  /*a410*/  BSYNC B1 ;  /* 0x0000000000017941 */ /* 0x000fea0003800000 */
.L_x_286:
[----:B-1----:R-:W2:Y:S01]  /*a420*/  LDL.LU R3, [R1+0x1f4] ;  /* 0x0001f40001037983 */ /* 0x002ea20000300800 */
[----:B------:R-:W-:Y:S01]  /*a430*/  IMAD.WIDE.U32 R158, R163, R20, R152 ;  /* 0x00000014a39e7225 */ /* 0x000fe200078e0098 */
[----:B------:R-:W-:Y:S01]  /*a440*/  ISETP.GE.AND P2, PT, R154, 0x81, PT ;  /* 0x000000819a00780c */ /* 0x000fe20003f46270 */
[----:B------:R-:W-:Y:S01]  /*a450*/  BSSY B1, `(.L_x_288) ;  /* 0x000000e000017945 */ /* 0x000fe20003800000 */
[-C--:B------:R-:W-:Y:S01]  /*a460*/  IADD3 R156, P5, P4, R156, R22.reuse, R160 ;  /* 0x000000169c9c7210 */ /* 0x080fe20007cbe0a0 */
[----:B0-----:R-:W-:Y:S01]  /*a470*/  IMAD.X R15, RZ, RZ, UR9, P3 ;  /* 0x00000009ff0f7e24 */ /* 0x001fe200098e06ff */
[----:B------:R-:W-:Y:S02]  /*a480*/  ISETP.LT.OR P6, PT, R0, 0x1, !P2 ;  /* 0x000000010000780c */ /* 0x000fe400057c1670 */
[----:B------:R-:W-:Y:S01]  /*a490*/  IADD3 R14, P3, R158, R22, RZ ;  /* 0x000000169e0e7210 */ /* 0x000fe20007f7e0ff */
[----:B------:R-:W-:Y:S02]  /*a4a0*/  IMAD R20, R15, R20, RZ ;  /* 0x000000140f147224 */ /* 0x000fe400078e02ff */
[----:B--2---:R-:W-:-:S05]  /*a4b0*/  @!P1 IMAD R3, R3, R17, R2 ;  /* 0x0000001103039224 */ /* 0x004fca00078e0202 */
[----:B------:R0:W-:Y:S01]  /*a4c0*/  @!P1 STG.E.U8 desc[UR36][R4.64+0xf9], R3 ;  /* 0x0000f90304009986 */ /* 0x0001e2000c101124 */
[C---:B------:R-:W-:Y:S02]  /*a4d0*/  ISETP.LT.OR P1, PT, R0.reuse, 0xf9, !P0 ;  /* 0x000000f90000780c */ /* 0x040fe40004721670 */
[----:B------:R-:W-:-:S11]  /*a4e0*/  ISETP.LT.OR P0, PT, R0, 0xfa, !P0 ;  /* 0x000000fa0000780c */ /* 0x000fd60004701670 */
[----:B0-----:R-:W-:Y:S05]  /*a4f0*/  @P1 BRA `(.L_x_289) ;  /* 0x00000000000c1947 */ /* 0x001fea0003800000 */
[----:B------:R-:W2:Y:S02]  /*a500*/  LDG.E.U8 R16, desc[UR36][R12.64+0xf8] ;  /* 0x0000f8240c107981 */ /* 0x000ea4000c1e1100 */
[----:B--2---:R-:W-:-:S05]  /*a510*/  PRMT R3, R16, 0x8880, RZ ;  /* 0x0000888010037816 */ /* 0x004fca00000000ff */
[----:B------:R-:W-:-:S07]  /*a520*/  IMAD R2, R3, R18, RZ ;  /* 0x0000001203027224 */ /* 0x000fce00078e02ff */
.L_x_289:
[----:B------:R-:W-:Y:S05]  /*a530*/  BSYNC B1 ;  /* 0x0000000000017941 */ /* 0x000fea0003800000 */
.L_x_288:
[----:B------:R-:W2:Y:S01]  /*a540*/  LDL.LU R3, [R1+0x1f8] ;  /* 0x0001f80001037983 */ /* 0x000ea20000300800 */
[----:B------:R-:W-:Y:S01]  /*a550*/  BSSY B1, `(.L_x_290) ;  /* 0x0000008000017945 */ /* 0x000fe20003800000 */
[----:B------:R-:W-:Y:S02]  /*a560*/  IMAD R21, R163, R21, R20 ;  /* 0x00000015a3157224 */ /* 0x000fe400078e0214 */
[----:B--2---:R-:W-:-:S05]  /*a570*/  @!P1 IMAD R3, R3, R17, R2 ;  /* 0x0000001103039224 */ /* 0x004fca00078e0202 */
[----:B------:R0:W-:Y:S01]  /*a580*/  @!P1 STG.E.U8 desc[UR36][R10.64+0xf8], R3 ;  /* 0x0000f8030a009986 */ /* 0x0001e2000c101124 */
[----:B------:R-:W-:Y:S05]  /*a590*/  @P0 BRA `(.L_x_291) ;  /* 0x00000000000c0947 */ /* 0x000fea0003800000 */
[----:B------:R-:W0:Y:S02]  /*a5a0*/  LDG.E.U8 R16, desc[UR36][R12.64+0xf9] ;  /* 0x0000f9240c107981 */ /* 0x000e24000c1e1100 */
[----:B0-----:R-:W-:-:S05]  /*a5b0*/  PRMT R3, R16, 0x8880, RZ ;  /* 0x0000888010037816 */ /* 0x001fca00000000ff */
[----:B------:R-:W-:-:S07]  /*a5c0*/  IMAD R2, R3, R18, RZ ;  /* 0x0000001203027224 */ /* 0x000fce00078e02ff */
.L_x_291:
[----:B------:R-:W-:Y:S05]  /*a5d0*/  BSYNC B1 ;  /* 0x0000000000017941 */ /* 0x000fea0003800000 */
.L_x_290:
[----:B0-----:R-:W2:Y:S01]  /*a5e0*/  LDL.LU R3, [R1+0x1fc] ;  /* 0x0001fc0001037983 */ /* 0x001ea20000300800 */
[----:B------:R-:W-:Y:S01]  /*a5f0*/  BSSY B1, `(.L_x_292) ;  /* 0x0000009000017945 */ /* 0x000fe20003800000 */
[----:B------:R-:W-:Y:S01]  /*a600*/  IADD3.X R15, R23, R159, R21, P3, !PT ;  /* 0x0000009f170f7210 */ /* 0x000fe20001ffe415 */
[----:B------:R-:W-:Y:S02]  /*a610*/  IMAD.IADD R160, R21, 0x1, R161 ;  /* 0x0000000115a07824 */ /* 0x000fe400078e02a1 */
[----:B--2---:R-:W-:-:S05]  /*a620*/  @!P0 IMAD R3, R3, R17, R2 ;  /* 0x0000001103038224 */ /* 0x004fca00078e0202 */
[----:B------:R0:W-:Y:S01]  /*a630*/  @!P0 STG.E.U8 desc[UR36][R10.64+0xf9], R3 ;  /* 0x0000f9030a008986 */ /* 0x0001e2000c101124 */
[----:B------:R-:W-:Y:S05]  /*a640*/  @P6 BRA `(.L_x_293) ;  /* 0x00000000000c6947 */ /* 0x000fea0003800000 */
[----:B------:R-:W0:Y:S02]  /*a650*/  LDG.E.U8 R16, desc[UR36][R14.64] ;  /* 0x000000240e107981 */ /* 0x000e24000c1e1100 */
[----:B0-----:R-:W-:-:S05]  /*a660*/  PRMT R3, R16, 0x8880, RZ ;  /* 0x0000888010037816 */ /* 0x001fca00000000ff */
[----:B------:R-:W-:-:S07]  /*a670*/  IMAD R2, R3, R18, RZ ;  /* 0x0000001203027224 */ /* 0x000fce00078e02ff */
.L_x_293:
[----:B------:R-:W-:Y:S05]  /*a680*/  BSYNC B1 ;  /* 0x0000000000017941 */ /* 0x000fea0003800000 */
.L_x_292:
[----:B------:R-:W-:Y:S01]  /*a690*/  ISETP.LT.OR P3, PT, R0, 0x2, !P2 ;  /* 0x000000020000780c */ /* 0x000fe20005761670 */
[----:B0-----:R-:W-:Y:S01]  /*a6a0*/  @!P6 IMAD R3, R24, R17, R2 ;  /* 0x000000111803e224 */ /* 0x001fe200078e0202 */
[----:B------:R-:W-:Y:S01]  /*a6b0*/  ISETP.GE.AND P0, PT, R154, 0x89, PT ;  /* 0x000000899a00780c */ /* 0x000fe20003f06270 */
[----:B------:R-:W-:Y:S01]  /*a6c0*/  BSSY B1, `(.L_x_294) ;  /* 0x000000b000017945 */ /* 0x000fe20003800000 */
[----:B------:R-:W-:Y:S02]  /*a6d0*/  IADD3.X R157, R153, R23, R160, P5, P4 ;  /* 0x00000017999d7210 */ /* 0x000fe40002fe84a0 */
[----:B------:R0:W-:Y:S01]  /*a6e0*/  @!P6 STG.E.U8 desc[UR36][R6.64], R3 ;  /* 0x000000030600e986 */ /* 0x0001e2000c101124 */
[C---:B------:R-:W-:Y:S02]  /*a6f0*/  ISETP.LT.OR P4, PT, R0.reuse, 0x1, !P0 ;  /* 0x000000010000780c */ /* 0x040fe40004781670 */
[C---:B------:R-:W-:Y:S02]  /*a700*/  ISETP.LT.OR P5, PT, R0.reuse, 0x2, !P0 ;  /* 0x000000020000780c */ /* 0x040fe400047a1670 */
[----:B------:R-:W-:-:S02]  /*a710*/  ISETP.LT.OR P6, PT, R0, 0x9, !P2 ;  /* 0x000000090000780c */ /* 0x000fc400057c1670 */
[----:B------:R-:W-:Y:S01]  /*a720*/  ISETP.LT.OR P1, PT, R0, 0xa, !P2 ;  /* 0x0000000a0000780c */ /* 0x000fe20005721670 */
[----:B------:R-:W-:-:S12]  /*a730*/  @P3 BRA `(.L_x_295) ;  /* 0x00000000000c3947 */ /* 0x000fd80003800000 */
[----:B------:R-:W0:Y:S02]  /*a740*/  LDG.E.U8 R16, desc[UR36][R14.64+0x1] ;  /* 0x000001240e107981 */ /* 0x000e24000c1e1100 */
[----:B0-----:R-:W-:-:S05]  /*a750*/  PRMT R3, R16, 0x8880, RZ ;  /* 0x0000888010037816 */ /* 0x001fca00000000ff */
[----:B------:R-:W-:-:S07]  /*a760*/  IMAD R2, R3, R18, RZ ;  /* 0x0000001203027224 */ /* 0x000fce00078e02ff */
.L_x_295:
[----:B------:R-:W-:Y:S05]  /*a770*/  BSYNC B1 ;  /* 0x0000000000017941 */ /* 0x000fea0003800000 */
.L_x_294:
[----:B------:R-:W-:Y:S01]  /*a780*/  @!P3 IMAD R25, R25, R17, R2 ;  /* 0x000000111919b224 */ /* 0x000fe200078e0202 */
[----:B------:R-:W-:Y:S04]  /*a790*/  BSSY B1, `(.L_x_296) ;  /* 0x0000006000017945 */ /* 0x000fe80003800000 */
[----:B------:R1:W-:Y:S01]  /*a7a0*/  @!P3 STG.E.U8 desc[UR36][R6.64+0x1], R25 ;  /* 0x000001190600b986 */ /* 0x0003e2000c101124 */
[----:B------:R-:W-:Y:S05]  /*a7b0*/  @P4 BRA `(.L_x_297) ;  /* 0x00000000000c4947 */ /* 0x000fea0003800000 */
[----:B------:R-:W0:Y:S02]  /*a7c0*/  LDG.E.U8 R16, desc[UR36][R156.64] ;  /* 0x000000249c107981 */ /* 0x000e24000c1e1100 */
[----:B0-----:R-:W-:-:S05]  /*a7d0*/  PRMT R3, R16, 0x8880, RZ ;  /* 0x0000888010037816 */ /* 0x001fca00000000ff */
[----:B------:R-:W-:-:S07]  /*a7e0*/  IMAD R2, R3, R18, RZ ;  /* 0x0000001203027224 */ /* 0x000fce00078e02ff */
.L_x_297:
[----:B------:R-:W-:Y:S05]  /*a7f0*/  BSYNC B1 ;  /* 0x0000000000017941 */ /* 0x000fea0003800000 */
.L_x_296:
[----:B0-----:R-:W-:Y:S01]  /*a800*/  @!P4 IMAD R3, R26, R17, R2 ;  /* 0x000000111a03c224 */ /* 0x001fe200078e0202 */
[----:B------:R-:W-:Y:S04]  /*a810*/  BSSY B1, `(.L_x_298) ;  /* 0x0000006000017945 */ /* 0x000fe80003800000 */
[----:B------:R0:W-:Y:S01]  /*a820*/  @!P4 STG.E.U8 desc[UR36][R8.64], R3 ;  /* 0x000000030800c986 */ /* 0x0001e2000c101124 */
[----:B------:R-:W-:Y:S05]  /*a830*/  @P5 BRA `(.L_x_299) ;  /* 0x00000000000c5947 */ /* 0x000fea0003800000 */
[----:B------:R-:W0:Y:S02]  /*a840*/  LDG.E.U8 R16, desc[UR36][R156.64+0x1] ;  /* 0x000001249c107981 */ /* 0x000e24000c1e1100 */
[----:B0-----:R-:W-:-:S05]  /*a850*/  PRMT R3, R16, 0x8880, RZ ;  /* 0x0000888010037816 */ /* 0x001fca00000000ff */
[----:B------:R-:W-:-:S07]  /*a860*/  IMAD R2, R3, R18, RZ ;  /* 0x0000001203027224 */ /* 0x000fce00078e02ff */
.L_x_299:
[----:B------:R-:W-:Y:S05]  /*a870*/  BSYNC B1 ;  /* 0x0000000000017941 */ /* 0x000fea0003800000 */
.L_x_298:
[----:B------:R-:W-:Y:S01]  /*a880*/  @!P5 IMAD R27, R27, R17, R2 ;  /* 0x000000111b1bd224 */ /* 0x000fe200078e0202 */
[----:B------:R-:W-:Y:S04]  /*a890*/  BSSY B1, `(.L_x_300) ;  /* 0x0000006000017945 */ /* 0x000fe80003800000 */
[----:B------:R2:W-:Y:S01]  /*a8a0*/  @!P5 STG.E.U8 desc[UR36][R8.64+0x1], R27 ;  /* 0x0000011b0800d986 */ /* 0x0005e2000c101124 */
[----:B------:R-:W-:Y:S05]  /*a8b0*/  @P6 BRA `(.L_x_301) ;  /* 0x00000000000c6947 */ /* 0x000fea0003800000 */
[----:B------:R-:W0:Y:S02]  /*a8c0*/  LDG.E.U8 R16, desc[UR36][R14.64+0x8] ;  /* 0x000008240e107981 */ /* 0x000e24000c1e1100 */
[----:B0-----:R-:W-:-:S05]  /*a8d0*/  PRMT R3, R16, 0x8880, RZ ;  /* 0x0000888010037816 */ /* 0x001fca00000000ff */
[----:B------:R-:W-:-:S07]  /*a8e0*/  IMAD R2, R3, R18, RZ ;  /* 0x0000001203027224 */ /* 0x000fce00078e02ff */
.L_x_301:
[----:B------:R-:W-:Y:S05]  /*a8f0*/  BSYNC B1 ;  /* 0x0000000000017941 */ /* 0x000fea0003800000 */
.L_x_300:
[----:B0-----:R-:W-:Y:S01]  /*a900*/  @!P6 IMAD R3, R28, R17, R2 ;  /* 0x000000111c03e224 */ /* 0x001fe200078e0202 */
[----:B------:R-:W-:Y:S04]  /*a910*/  BSSY B1, `(.L_x_302) ;  /* 0x0000006000017945 */ /* 0x000fe80003800000 */
[----:B------:R0:W-:Y:S01]  /*a920*/  @!P6 STG.E.U8 desc[UR36][R6.64+0x8], R3 ;  /* 0x000008030600e986 */ /* 0x0001e2000c101124 */
[----:B------:R-:W-:Y:S05]  /*a930*/  @P1 BRA `(.L_x_303) ;  /* 0x00000000000c1947 */ /* 0x000fea0003800000 */
[----:B------:R-:W0:Y:S02]  /*a940*/  LDG.E.U8 R16, desc[UR36][R14.64+0x9] ;  /* 0x000009240e107981 */ /* 0x000e24000c1e1100 */
[----:B0-----:R-:W-:-:S05]  /*a950*/  PRMT R3, R16, 0x8880, RZ ;  /* 0x0000888010037816 */ /* 0x001fca00000000ff */
[----:B------:R-:W-:-:S07]  /*a960*/  IMAD R2, R3, R18, RZ ;  /* 0x0000001203027224 */ /* 0x000fce00078e02ff */
.L_x_303:
[----:B------:R-:W-:Y:S05]  /*a970*/  BSYNC B1 ;  /* 0x0000000000017941 */ /* 0x000fea0003800000 */
.L_x_302:
[C---:B------:R-:W-:Y:S01]  /*a980*/  ISETP.LT.OR P4, PT, R0.reuse, 0x9, !P0 ;  /* 0x000000090000780c */ /* 0x040fe20004781670 */
[----:B------:R-:W-:Y:S01]  /*a990*/  @!P1 IMAD R29, R29, R17, R2 ;  /* 0x000000111d1d9224 */ /* 0x000fe200078e0202 */
[----:B------:R-:W-:Y:S01]  /*a9a0*/  BSSY B1, `(.L_x_304) ;  /* 0x000000a000017945 */ /* 0x000fe20003800000 */
[C---:B------:R-:W-:Y:S02]  /*a9b0*/  ISETP.LT.OR P3, PT, R0.reuse, 0xa, !P0 ;  /* 0x0000000a0000780c */ /* 0x040fe40004761670 */
[C---:B------:R-:W-:Y:S01]  /*a9c0*/  ISETP.LT.OR P5, PT, R0.reuse, 0x11, !P2 ;  /* 0x000000110000780c */ /* 0x040fe200057a1670 */
[----:B------:R3:W-:Y:S01]  /*a9d0*/  @!P1 STG.E.U8 desc[UR36][R6.64+0x9], R29 ;  /* 0x0000091d06009986 */ /* 0x0007e2000c101124 */
[C---:B------:R-:W-:Y:S02]  /*a9e0*/  ISETP.LT.OR P6, PT, R0.reuse, 0x12, !P2 ;  /* 0x000000120000780c */ /* 0x040fe400057c1670 */
[----:B------:R-:W-:-:S04]  /*a9f0*/  ISETP.LT.OR P1, PT, R0, 0x11, !P0 ;  /* 0x000000110000780c */ /* 0x000fc80004721670 */
[----:B------:R-:W-:Y:S09]  /*aa00*/  @P4 BRA `(.L_x_305) ;  /* 0x00000000000c4947 */ /* 0x000ff20003800000 */
[----:B------:R-:W0:Y:S02]  /*aa10*/  LDG.E.U8 R16, desc[UR36][R156.64+0x8] ;  /* 0x000008249c107981 */ /* 0x000e24000c1e1100 */
[----:B0-----:R-:W-:-:S05]  /*aa20*/  PRMT R3, R16, 0x8880, RZ ;  /* 0x0000888010037816 */ /* 0x001fca00000000ff */
[----:B------:R-:W-:-:S07]  /*aa30*/  IMAD R2, R3, R18, RZ ;  /* 0x0000001203027224 */ /* 0x000fce00078e02ff */
.L_x_305:
[----:B------:R-:W-:Y:S05]  /*aa40*/  BSYNC B1 ;  /* 0x0000000000017941 */ /* 0x000fea0003800000 */
.L_x_304:
[----:B0-----:R-:W-:Y:S01]  /*aa50*/  @!P4 IMAD R3, R30, R17, R2 ;  /* 0x000000111e03c224 */ /* 0x001fe200078e0202 */
[----:B------:R-:W-:Y:S04]  /*aa60*/  BSSY B1, `(.L_x_306) ;  /* 0x0000006000017945 */ /* 0x000fe80003800000 */
[----:B------:R0:W-:Y:S01]  /*aa70*/  @!P4 STG.E.U8 desc[UR36][R8.64+0x8], R3 ;  /* 0x000008030800c986 */ /* 0x0001e2000c101124 */
[----:B------:R-:W-:Y:S05]  /*aa80*/  @P3 BRA `(.L_x_307) ;  /* 0x00000000000c3947 */ /* 0x000fea0003800000 */
[----:B------:R-:W0:Y:S02]  /*aa90*/  LDG.E.U8 R16, desc[UR36][R156.64+0x9] ;  /* 0x000009249c107981 */ /* 0x000e24000c1e1100 */
[----:B0-----:R-:W-:-:S05]  /*aaa0*/  PRMT R3, R16, 0x8880, RZ ;  /* 0x0000888010037816 */ /* 0x001fca00000000ff */
[----:B------:R-:W-:-:S07]  /*aab0*/  IMAD R2, R3, R18, RZ ;  /* 0x0000001203027224 */ /* 0x000fce00078e02ff */
.L_x_307:
[----:B------:R-:W-:Y:S05]  /*aac0*/  BSYNC B1 ;  /* 0x0000000000017941 */ /* 0x000fea0003800000 */
.L_x_306:
[----:B------:R-:W-:Y:S01]  /*aad0*/  @!P3 IMAD R31, R31, R17, R2 ;  /* 0x000000111f1fb224 */ /* 0x000fe200078e0202 */
[----:B------:R-:W-:Y:S04]  /*aae0*/  BSSY B1, `(.L_x_308) ;  /* 0x0000006000017945 */ /* 0x000fe80003800000 */
[----:B------:R4:W-:Y:S01]  /*aaf0*/  @!P3 STG.E.U8 desc[UR36][R8.64+0x9], R31 ;  /* 0x0000091f0800b986 */ /* 0x0009e2000c101124 */
[----:B------:R-:W-:Y:S05]  /*ab00*/  @P5 BRA `(.L_x_309) ;  /* 0x00000000000c5947 */ /* 0x000fea0003800000 */
[----:B------:R-:W0:Y:S02]  /*ab10*/  LDG.E.U8 R16, desc[UR36][R14.64+0x10] ;  /* 0x000010240e107981 */ /* 0x000e24000c1e1100 */
[----:B0-----:R-:W-:-:S05]  /*ab20*/  PRMT R3, R16, 0x8880, RZ ;  /* 0x0000888010037816 */ /* 0x001fca00000000ff */
[----:B------:R-:W-:-:S07]  /*ab30*/  IMAD R2, R3, R18, RZ ;  /* 0x0000001203027224 */ /* 0x000fce00078e02ff */
.L_x_309:
[----:B------:R-:W-:Y:S05]  /*ab40*/  BSYNC B1 ;  /* 0x0000000000017941 */ /* 0x000fea0003800000 */
.L_x_308:
[----:B0-----:R-:W-:Y:S01]  /*ab50*/  @!P5 IMAD R3, R32, R17, R2 ;  /* 0x000000112003d224 */ /* 0x001fe200078e0202 */
[----:B------:R-:W-:Y:S04]  /*ab60*/  BSSY B1, `(.L_x_310) ;  /* 0x0000006000017945 */ /* 0x000fe80003800000 */
[----:B------:R0:W-:Y:S01]  /*ab70*/  @!P5 STG.E.U8 desc[UR36][R6.64+0x10], R3 ;  /* 0x000010030600d986 */ /* 0x0001e2000c101124 */
[----:B------:R-:W-:Y:S05]  /*ab80*/  @P6 BRA `(.L_x_311) ;  /* 0x00000000000c6947 */ /* 0x000fea0003800000 */
[----:B------:R-:W0:Y:S02]  /*ab90*/  LDG.E.U8 R16, desc[UR36][R14.64+0x11] ;  /* 0x000011240e107981 */ /* 0x000e24000c1e1100 */
[----:B0-----:R-:W-:-:S05]  /*aba0*/  PRMT R3, R16, 0x8880, RZ ;  /* 0x0000888010037816 */ /* 0x001fca00000000ff */
[----:B------:R-:W-:-:S07]  /*abb0*/  IMAD R2, R3, R18, RZ ;  /* 0x0000001203027224 */ /* 0x000fce00078e02ff */
.L_x_311:
[----:B------:R-:W-:Y:S05]  /*abc0*/  BSYNC B1 ;  /* 0x0000000000017941 */ /* 0x000fea0003800000 */
.L_x_310:
[----:B------:R-:W-:Y:S01]  /*abd0*/  @!P6 IMAD R33, R33, R17, R2 ;  /* 0x000000112121e224 */ /* 0x000fe200078e0202 */
[----:B------:R-:W-:Y:S04]  /*abe0*/  BSSY B1, `(.L_x_312) ;  /* 0x0000006000017945 */ /* 0x000fe80003800000 */
[----:B------:R0:W-:Y:S01]  /*abf0*/  @!P6 STG.E.U8 desc[UR36][R6.64+0x11], R33 ;  /* 0x000011210600e986 */ /* 0x0001e2000c101124 */
[----:B------:R-:W-:Y:S05]  /*ac00*/  @P1 BRA `(.L_x_313) ;  /* 0x00000000000c1947 */ /* 0x000fea0003800000 */
[----:B------:R-:W0:Y:S02]  /*ac10*/  LDG.E.U8 R16, desc[UR36][R156.64+0x10] ;  /* 0x000010249c107981 */ /* 0x000e24000c1e1100 */
[----:B0-----:R-:W-:-:S05]  /*ac20*/  PRMT R3, R16, 0x8880, RZ ;  /* 0x0000888010037816 */ /* 0x001fca00000000ff */
[----:B------:R-:W-:-:S07]  /*ac30*/  IMAD R2, R3, R18, RZ ;  /* 0x0000001203027224 */ /* 0x000fce00078e02ff */
.L_x_313:
[----:B------:R-:W-:Y:S05]  /*ac40*/  BSYNC B1 ;  /* 0x0000000000017941 */ /* 0x000fea0003800000 */
.L_x_312:
[----:B------:R-:W-:Y:S01]  /*ac50*/  ISETP.LT.OR P4, PT, R0, 0x12, !P0 ;  /* 0x000000120000780c */ /* 0x000fe20004781670 */
[----:B0-----:R-:W-:Y:S01]  /*ac60*/  @!P1 IMAD R3, R34, R17, R2 ;  /* 0x0000001122039224 */ /* 0x001fe200078e0202 */
        /* <DEDUP_REMOVED lines=10> */
.L_x_315:
[----:B------:R-:W-:Y:S05]  /*ad10*/  BSYNC B1 ;  /* 0x0000000000017941 */ /* 0x000fea0003800000 */
.L_x_314:
[----:B------:R-:W-:Y:S01]  /*ad20*/  @!P4 IMAD R35, R35, R17, R2 ;  /* 0x000000112323c224 */ /* 0x000fe200078e0202 */
[----:B------:R-:W-:Y:S04]  /*ad30*/  BSSY B1, `(.L_x_316) ;  /* 0x0000006000017945 */ /* 0x000fe80003800000 */
[----:B------:R0:W-:Y:S01]  /*ad40*/  @!P4 STG.E.U8 desc[UR36][R8.64+0x11], R35 ;  /* 0x000011230800c986 */ /* 0x0001e2000c101124 */
[----:B------:R-:W-:Y:S05]  /*ad50*/  @P3 BRA `(.L_x_317) ;  /* 0x00000000000c3947 */ /* 0x000fea0003800000 */
[----:B------:R-:W0:Y:S02]  /*ad60*/  LDG.E.U8 R16, desc[UR36][R14.64+0x18] ;  /* 0x000018240e107981 */ /* 0x000e24000c1e1100 */
[----:B0-----:R-:W-:-:S05]  /*ad70*/  PRMT R3, R16, 0x8880, RZ ;  /* 0x0000888010037816 */ /* 0x001fca00000000ff */
[----:B------:R-:W-:-:S07]  /*ad80*/  IMAD R2, R3, R18, RZ ;  /* 0x0000001203027224 */ /* 0x000fce00078e02ff */
.L_x_317:
[----:B------:R-:W-:Y:S05]  /*ad90*/  BSYNC B1 ;  /* 0x0000000000017941 */ /* 0x000fea0003800000 */
.L_x_316:
[----:B0-----:R-:W-:Y:S01]  /*ada0*/  @!P3 IMAD R3, R36, R17, R2 ;  /* 0x000000112403b224 */ /* 0x001fe200078e0202 */
[----:B------:R-:W-:Y:S04]  /*adb0*/  BSSY B1, `(.L_x_318) ;  /* 0x0000006000017945 */ /* 0x000fe80003800000 */
[----:B------:R0:W-:Y:S01]  /*adc0*/  @!P3 STG.E.U8 desc[UR36][R6.64+0x18], R3 ;  /* 0x000018030600b986 */ /* 0x0001e2000c101124 */
[----:B------:R-:W-:Y:S05]  /*add0*/  @P5 BRA `(.L_x_319) ;  /* 0x00000000000c5947 */ /* 0x000fea0003800000 */
[----:B------:R-:W0:Y:S02]  /*ade0*/  LDG.E.U8 R16, desc[UR36][R14.64+0x19] ;  /* 0x000019240e107981 */ /* 0x000e24000c1e1100 */
[----:B0-----:R-:W-:-:S05]  /*adf0*/  PRMT R3, R16, 0x8880, RZ ;  /* 0x0000888010037816 */ /* 0x001fca00000000ff */
[----:B------:R-:W-:-:S07]  /*ae00*/  IMAD R2, R3, R18, RZ ;  /* 0x0000001203027224 */ /* 0x000fce00078e02ff */
.L_x_319:
[----:B------:R-:W-:Y:S05]  /*ae10*/  BSYNC B1 ;  /* 0x0000000000017941 */ /* 0x000fea0003800000 */
.L_x_318:
[----:B------:R-:W-:Y:S01]  /*ae20*/  @!P5 IMAD R37, R37, R17, R2 ;  /* 0x000000112525d224 */ /* 0x000fe200078e0202 */
[----:B------:R-:W-:Y:S04]  /*ae30*/  BSSY B1, `(.L_x_320) ;  /* 0x0000006000017945 */ /* 0x000fe80003800000 */
[----:B------:R0:W-:Y:S01]  /*ae40*/  @!P5 STG.E.U8 desc[UR36][R6.64+0x19], R37 ;  /* 0x000019250600d986 */ /* 0x0001e2000c101124 */
[----:B------:R-:W-:Y:S05]  /*ae50*/  @P6 BRA `(.L_x_321) ;  /* 0x00000000000c6947 */ /* 0x000fea0003800000 */
[----:B------:R-:W0:Y:S02]  /*ae60*/  LDG.E.U8 R16, desc[UR36][R156.64+0x18] ;  /* 0x000018249c107981 */ /* 0x000e24000c1e1100 */
[----:B0-----:R-:W-:-:S05]  /*ae70*/  PRMT R3, R16, 0x8880, RZ ;  /* 0x0000888010037816 */ /* 0x001fca00000000ff */
[----:B------:R-:W-:-:S07]  /*ae80*/  IMAD R2, R3, R18, RZ ;  /* 0x0000001203027224 */ /* 0x000fce00078e02ff */
.L_x_321:
[----:B------:R-:W-:Y:S05]  /*ae90*/  BSYNC B1 ;  /* 0x0000000000017941 */ /* 0x000fea0003800000 */
.L_x_320:
[----:B0-----:R-:W-:Y:S01]  /*aea0*/  @!P6 IMAD R3, R38, R17, R2 ;  /* 0x000000112603e224 */ /* 0x001fe200078e0202 */
[----:B------:R-:W-:Y:S04]  /*aeb0*/  BSSY B1, `(.L_x_322) ;  /* 0x0000006000017945 */ /* 0x000fe80003800000 */
[----:B------:R0:W-:Y:S01]  /*aec0*/  @!P6 STG.E.U8 desc[UR36][R8.64+0x18], R3 ;  /* 0x000018030800e986 */ /* 0x0001e2000c101124 */
[----:B------:R-:W-:Y:S05]  /*aed0*/  @P1 BRA `(.L_x_323) ;  /* 0x00000000000c1947 */ /* 0x000fea0003800000 */
[----:B------:R-:W0:Y:S02]  /*aee0*/  LDG.E.U8 R16, desc[UR36][R156.64+0x19] ;  /* 0x000019249c107981 */ /* 0x000e24000c1e1100 */
[----:B0-----:R-:W-:-:S05]  /*aef0*/  PRMT R3, R16, 0x8880, RZ ;  /* 0x0000888010037816 */ /* 0x001fca00000000ff */
[----:B------:R-:W-:-:S07]  /*af00*/  IMAD R2, R3, R18, RZ ;  /* 0x0000001203027224 */ /* 0x000fce00078e02ff */
.L_x_323:
[----:B------:R-:W-:Y:S05]  /*af10*/  BSYNC B1 ;  /* 0x0000000000017941 */ /* 0x000fea0003800000 */
.L_x_322:
        /* <DEDUP_REMOVED lines=12> */
.L_x_325:
[----:B------:R-:W-:Y:S05]  /*afe0*/  BSYNC B1 ;  /* 0x0000000000017941 */ /* 0x000fea0003800000 */
.L_x_324:
[----:B0-----:R-:W-:Y:S01]  /*aff0*/  @!P4 IMAD R3, R40, R17, R2 ;  /* 0x000000112803c224 */ /* 0x001fe200078e0202 */
[----:B------:R-:W-:Y:S04]  /*b000*/  BSSY B1, `(.L_x_326) ;  /* 0x0000006000017945 */ /* 0x000fe80003800000 */
[----:B------:R0:W-:Y:S01]  /*b010*/  @!P4 STG.E.U8 desc[UR36][R6.64+0x20], R3 ;  /* 0x000020030600c986 */ /* 0x0001e2000c101124 */
[----:B------:R-:W-:Y:S05]  /*b020*/  @P3 BRA `(.L_x_327) ;  /* 0x00000000000c3947 */ /* 0x000fea0003800000 */
[----:B------:R-:W0:Y:S02]  /*b030*/  LDG.E.U8 R16, desc[UR36][R14.64+0x21] ;  /* 0x000021240e107981 */ /* 0x000e24000c1e1100 */
[----:B0-----:R-:W-:-:S05]  /*b040*/  PRMT R3, R16, 0x8880, RZ ;  /* 0x0000888010037816 */ /* 0x001fca00000000ff */
[----:B------:R-:W-:-:S07]  /*b050*/  IMAD R2, R3, R18, RZ ;  /* 0x0000001203027224 */ /* 0x000fce00078e02ff */
.L_x_327:
[----:B------:R-:W-:Y:S05]  /*b060*/  BSYNC B1 ;  /* 0x0000000000017941 */ /* 0x000fea0003800000 */
.L_x_326:
[----:B------:R-:W-:Y:S01]  /*b070*/  @!P3 IMAD R41, R41, R17, R2 ;  /* 0x000000112929b224 */ /* 0x000fe200078e0202 */
[----:B------:R-:W-:Y:S04]  /*b080*/  BSSY B1, `(.L_x_328) ;  /* 0x0000006000017945 */ /* 0x000fe80003800000 */
[----:B------:R0:W-:Y:S01]  /*b090*/  @!P3 STG.E.U8 desc[UR36][R6.64+0x21], R41 ;  /* 0x000021290600b986 */ /* 0x0001e2000c101124 */
[----:B------:R-:W-:Y:S05]  /*b0a0*/  @P5 BRA `(.L_x_329) ;  /* 0x00000000000c5947 */ /* 0x000fea0003800000 */
[----:B------:R-:W0:Y:S02]  /*b0b0*/  LDG.E.U8 R16, desc[UR36][R156.64+0x20] ;  /* 0x000020249c107981 */ /* 0x000e24000c1e1100 */
[----:B0-----:R-:W-:-:S05]  /*b0c0*/  PRMT R3, R16, 0x8880, RZ ;  /* 0x0000888010037816 */ /* 0x001fca00000000ff */
[----:B------:R-:W-:-:S07]  /*b0d0*/  IMAD R2, R3, R18, RZ ;  /* 0x0000001203027224 */ /* 0x000fce00078e02ff */
.L_x_329:
[----:B------:R-:W-:Y:S05]  /*b0e0*/  BSYNC B1 ;  /* 0x0000000000017941 */ /* 0x000fea0003800000 */
.L_x_328:
[----:B0-----:R-:W-:Y:S01]  /*b0f0*/  @!P5 IMAD R3, R42, R17, R2 ;  /* 0x000000112a03d224 */ /* 0x001fe200078e0202 */
[----:B------:R-:W-:Y:S04]  /*b100*/  BSSY B1, `(.L_x_330) ;  /* 0x0000006000017945 */ /* 0x000fe80003800000 */
[----:B------:R0:W-:Y:S01]  /*b110*/  @!P5 STG.E.U8 desc[UR36][R8.64+0x20], R3 ;  /* 0x000020030800d986 */ /* 0x0001e2000c101124 */
[----:B------:R-:W-:Y:S05]  /*b120*/  @P6 BRA `(.L_x_331) ;  /* 0x00000000000c6947 */ /* 0x000fea0003800000 */
[----:B------:R-:W0:Y:S02]  /*b130*/  LDG.E.U8 R16, desc[UR36][R156.64+0x21] ;  /* 0x000021249c107981 */ /* 0x000e24000c1e1100 */
[----:B0-----:R-:W-:-:S05]  /*b140*/  PRMT R3, R16, 0x8880, RZ ;  /* 0x0000888010037816 */ /* 0x001fca00000000ff */
[----:B------:R-:W-:-:S07]  /*b150*/  IMAD R2, R3, R18, RZ ;  /* 0x0000001203027224 */ /* 0x000fce00078e02ff */
.L_x_331:
[----:B------:R-:W-:Y:S05]  /*b160*/  BSYNC B1 ;  /* 0x0000000000017941 */ /* 0x000fea0003800000 */
.L_x_330:
[----:B------:R-:W-:Y:S01]  /*b170*/  @!P6 IMAD R43, R43, R17, R2 ;  /* 0x000000112b2be224 */ /* 0x000fe200078e0202 */
[----:B------:R-:W-:Y:S04]  /*b180*/  BSSY B1, `(.L_x_332) ;  /* 0x0000006000017945 */ /* 0x000fe80003800000 */
[----:B------:R0:W-:Y:S01]  /*b190*/  @!P6 STG.E.U8 desc[UR36][R8.64+0x21], R43 ;  /* 0x0000212b0800e986 */ /* 0x0001e2000c101124 */
[----:B------:R-:W-:Y:S05]  /*b1a0*/  @P1 BRA `(.L_x_333) ;  /* 0x00000000000c1947 */ /* 0x000fea0003800000 */
[----:B------:R-:W0:Y:S02]  /*b1b0*/  LDG.E.U8 R16, desc[UR36][R14.64+0x28] ;  /* 0x000028240e107981 */ /* 0x000e24000c1e1100 */
[----:B0-----:R-:W-:-:S05]  /*b1c0*/  PRMT R3, R16, 0x8880, RZ ;  /* 0x0000888010037816 */ /* 0x001fca00000000ff */
[----:B------:R-:W-:-:S07]  /*b1d0*/  IMAD R2, R3, R18, RZ ;  /* 0x0000001203027224 */ /* 0x000fce00078e02ff */
.L_x_333:
[----:B------:R-:W-:Y:S05]  /*b1e0*/  BSYNC B1 ;  /* 0x0000000000017941 */ /* 0x000fea0003800000 */
.L_x_332:
        /* <DEDUP_REMOVED lines=12> */
.L_x_335:
[----:B------:R-:W-:Y:S05]  /*b2b0*/  BSYNC B1 ;  /* 0x0000000000017941 */ /* 0x000fea0003800000 */
.L_x_334:
[----:B------:R-:W-:Y:S01]  /*b2c0*/  @!P4 IMAD R45, R45, R17, R2 ;  /* 0x000000112d2dc224 */ /* 0x000fe200078e0202 */
[----:B------:R-:W-:Y:S04]  /*b2d0*/  BSSY B1, `(.L_x_336) ;  /* 0x0000006000017945 */ /* 0x000fe80003800000 */
[----:B------:R0:W-:Y:S01]  /*b2e0*/  @!P4 STG.E.U8 desc[UR36][R6.64+0x29], R45 ;  /* 0x0000292d0600c986 */ /* 0x0001e2000c101124 */
[----:B------:R-:W-:Y:S05]  /*b2f0*/  @P3 BRA `(.L_x_337) ;  /* 0x00000000000c3947 */ /* 0x000fea0003800000 */
[----:B------:R-:W0:Y:S02]  /*b300*/  LDG.E.U8 R16, desc[UR36][R156.64+0x28] ;  /* 0x000028249c107981 */ /* 0x000e24000c1e1100 */
[----:B0-----:R-:W-:-:S05]  /*b310*/  PRMT R3, R16, 0x8880, RZ ;  /* 0x0000888010037816 */ /* 0x001fca00000000ff */
[----:B------:R-:W-:-:S07]  /*b320*/  IMAD R2, R3, R18, RZ ;  /* 0x0000001203027224 */ /* 0x000fce00078e02ff */
.L_x_337:
[----:B------:R-:W-:Y:S05]  /*b330*/  BSYNC B1 ;  /* 0x0000000000017941 */ /* 0x000fea0003800000 */
.L_x_336:
[----:B0-----:R-:W-:Y:S01]  /*b340*/  @!P3 IMAD R3, R46, R17, R2 ;  /* 0x000000112e03b224 */ /* 0x001fe200078e0202 */
[----:B------:R-:W-:Y:S04]  /*b350*/  BSSY B1, `(.L_x_338) ;  /* 0x0000006000017945 */ /* 0x000fe80003800000 */
[----:B------:R0:W-:Y:S01]  /*b360*/  @!P3 STG.E.U8 desc[UR36][R8.64+0x28], R3 ;  /* 0x000028030800b986 */ /* 0x0001e2000c101124 */
[----:B------:R-:W-:Y:S05]  /*b370*/  @P5 BRA `(.L_x_339) ;  /* 0x00000000000c5947 */ /* 0x000fea0003800000 */
[----:B------:R-:W0:Y:S02]  /*b380*/  LDG.E.U8 R16, desc[UR36][R156.64+0x29] ;  /* 0x000029249c107981 */ /* 0x000e24000c1e1100 */
[----:B0-----:R-:W-:-:S05]  /*b390*/  PRMT R3, R16, 0x8880, RZ ;  /* 0x0000888010037816 */ /* 0x001fca00000000ff */
[----:B------:R-:W-:-:S07]  /*b3a0*/  IMAD R2, R3, R18, RZ ;  /* 0x0000001203027224 */ /* 0x000fce00078e02ff */
.L_x_339:
[----:B------:R-:W-:Y:S05]  /*b3b0*/  BSYNC B1 ;  /* 0x0000000000017941 */ /* 0x000fea0003800000 */
.L_x_338:
[----:B------:R-:W-:Y:S01]  /*b3c0*/  @!P5 IMAD R47, R47, R17, R2 ;  /* 0x000000112f2fd224 */ /* 0x000fe200078e0202 */
[----:B------:R-:W-:Y:S04]  /*b3d0*/  BSSY B1, `(.L_x_340) ;  /* 0x0000006000017945 */ /* 0x000fe80003800000 */
[----:B------:R0:W-:Y:S01]  /*b3e0*/  @!P5 STG.E.U8 desc[UR36][R8.64+0x29], R47 ;  /* 0x0000292f0800d986 */ /* 0x0001e2000c101124 */
[----:B------:R-:W-:Y:S05]  /*b3f0*/  @P6 BRA `(.L_x_341) ;  /* 0x00000000000c6947 */ /* 0x000fea0003800000 */
[----:B------:R-:W0:Y:S02]  /*b400*/  LDG.E.U8 R16, desc[UR36][R14.64+0x30] ;  /* 0x000030240e107981 */ /* 0x000e24000c1e1100 */
[----:B0-----:R-:W-:-:S05]  /*b410*/  PRMT R3, R16, 0x8880, RZ ;  /* 0x0000888010037816 */ /* 0x001fca00000000ff */
[----:B------:R-:W-:-:S07]  /*b420*/  IMAD R2, R3, R18, RZ ;  /* 0x0000001203027224 */ /* 0x000fce00078e02ff */
.L_x_341:
[----:B------:R-:W-:Y:S05]  /*b430*/  BSYNC B1 ;  /* 0x0000000000017941 */ /* 0x000fea0003800000 */
.L_x_340:
[----:B0-----:R-:W-:Y:S01]  /*b440*/  @!P6 IMAD R3, R48, R17, R2 ;  /* 0x000000113003e224 */ /* 0x001fe200078e0202 */
[----:B------:R-:W-:Y:S04]  /*b450*/  BSSY B1, `(.L_x_342) ;  /* 0x0000006000017945 */ /* 0x000fe80003800000 */
[----:B------:R0:W-:Y:S01]  /*b460*/  @!P6 STG.E.U8 desc[UR36][R6.64+0x30], R3 ;  /* 0x000030030600e986 */ /* 0x0001e2000c101124 */
[----:B------:R-:W-:Y:S05]  /*b470*/  @P1 BRA `(.L_x_343) ;  /* 0x00000000000c1947 */ /* 0x000fea0003800000 */
[----:B------:R-:W0:Y:S02]  /*b480*/  LDG.E.U8 R16, desc[UR36][R14.64+0x31] ;  /* 0x000031240e107981 */ /* 0x000e24000c1e1100 */
[----:B0-----:R-:W-:-:S05]  /*b490*/  PRMT R3, R16, 0x8880, RZ ;  /* 0x0000888010037816 */ /* 0x001fca00000000ff */
[----:B------:R-:W-:-:S07]  /*b4a0*/  IMAD R2, R3, R18, RZ ;  /* 0x0000001203027224 */ /* 0x000fce00078e02ff */
.L_x_343:
[----:B------:R-:W-:Y:S05]  /*b4b0*/  BSYNC B1 ;  /* 0x0000000000017941 */ /* 0x000fea0003800000 */
.L_x_342:
        /* <DEDUP_REMOVED lines=12> */
.L_x_345:
[----:B------:R-:W-:Y:S05]  /*b580*/  BSYNC B1 ;  /* 0x0000000000017941 */ /* 0x000fea0003800000 */
.L_x_344:
[----:B0-----:R-:W-:Y:S01]  /*b590*/  @!P4 IMAD R3, R50, R17, R2 ;  /* 0x000000113203c224 */ /* 0x001fe200078e0202 */
[----:B------:R-:W-:Y:S04]  /*b5a0*/  BSSY B1, `(.L_x_346) ;  /* 0x0000006000017945 */ /* 0x000fe80003800000 */
[----:B------:R0:W-:Y:S01]  /*b5b0*/  @!P4 STG.E.U8 desc[UR36][R8.64+0x30], R3 ;  /* 0x000030030800c986 */ /* 0x0001e2000c101124 */
[----:B------:R-:W-:Y:S05]  /*b5c0*/  @P3 BRA `(.L_x_347) ;  /* 0x00000000000c3947 */ /* 0x000fea0003800000 */
[----:B------:R-:W0:Y:S02]  /*b5d0*/  LDG.E.U8 R16, desc[UR36][R156.64+0x31] ;  /* 0x000031249c107981 */ /* 0x000e24000c1e1100 */
[----:B0-----:R-:W-:-:S05]  /*b5e0*/  PRMT R3, R16, 0x8880, RZ ;  /* 0x0000888010037816 */ /* 0x001fca00000000ff */
[----:B------:R-:W-:-:S07]  /*b5f0*/  IMAD R2, R3, R18, RZ ;  /* 0x0000001203027224 */ /* 0x000fce00078e02ff */
.L_x_347:
[----:B------:R-:W-:Y:S05]  /*b600*/  BSYNC B1 ;  /* 0x0000000000017941 */ /* 0x000fea0003800000 */
.L_x_346:
[----:B------:R-:W-:Y:S01]  /*b610*/  @!P3 IMAD R51, R51, R17, R2 ;  /* 0x000000113333b224 */ /* 0x000fe200078e0202 */
[----:B------:R-:W-:Y:S04]  /*b620*/  BSSY B1, `(.L_x_348) ;  /* 0x0000006000017945 */ /* 0x000fe80003800000 */
[----:B------:R0:W-:Y:S01]  /*b630*/  @!P3 STG.E.U8 desc[UR36][R8.64+0x31], R51 ;  /* 0x000031330800b986 */ /* 0x0001e2000c101124 */
[----:B------:R-:W-:Y:S05]  /*b640*/  @P5 BRA `(.L_x_349) ;  /* 0x00000000000c5947 */ /* 0x000fea0003800000 */
[----:B------:R-:W0:Y:S02]  /*b650*/  LDG.E.U8 R16, desc[UR36][R14.64+0x38] ;  /* 0x000038240e107981 */ /* 0x000e24000c1e1100 */
[----:B0-----:R-:W-:-:S05]  /*b660*/  PRMT R3, R16, 0x8880, RZ ;  /* 0x0000888010037816 */ /* 0x001fca00000000ff */
[----:B------:R-:W-:-:S07]  /*b670*/  IMAD R2, R3, R18, RZ ;  /* 0x0000001203027224 */ /* 0x000fce00078e02ff */
.L_x_349:
[----:B------:R-:W-:Y:S05]  /*b680*/  BSYNC B1 ;  /* 0x0000000000017941 */ /* 0x000fea0003800000 */
.L_x_348:
[----:B0-----:R-:W-:Y:S01]  /*b690*/  @!P5 IMAD R3, R52, R17, R2 ;  /* 0x000000113403d224 */ /* 0x001fe200078e0202 */
[----:B------:R-:W-:Y:S04]  /*b6a0*/  BSSY B1, `(.L_x_350) ;  /* 0x0000006000017945 */ /* 0x000fe80003800000 */
[----:B------:R0:W-:Y:S01]  /*b6b0*/  @!P5 STG.E.U8 desc[UR36][R6.64+0x38], R3 ;  /* 0x000038030600d986 */ /* 0x0001e2000c101124 */
[----:B------:R-:W-:Y:S05]  /*b6c0*/  @P6 BRA `(.L_x_351) ;  /* 0x00000000000c6947 */ /* 0x000fea0003800000 */
[----:B------:R-:W0:Y:S02]  /*b6d0*/  LDG.E.U8 R16, desc[UR36][R14.64+0x39] ;  /* 0x000039240e107981 */ /* 0x000e24000c1e1100 */
[----:B0-----:R-:W-:-:S05]  /*b6e0*/  PRMT R3, R16, 0x8880, RZ ;  /* 0x0000888010037816 */ /* 0x001fca00000000ff */
[----:B------:R-:W-:-:S07]  /*b6f0*/  IMAD R2, R3, R18, RZ ;  /* 0x0000001203027224 */ /* 0x000fce00078e02ff */
.L_x_351:
[----:B------:R-:W-:Y:S05]  /*b700*/  BSYNC B1 ;  /* 0x0000000000017941 */ /* 0x000fea0003800000 */
.L_x_350:
[----:B------:R-:W-:Y:S01]  /*b710*/  @!P6 IMAD R53, R53, R17, R2 ;  /* 0x000000113535e224 */ /* 0x000fe200078e0202 */
[----:B------:R-:W-:Y:S04]  /*b720*/  BSSY B1, `(.L_x_352) ;  /* 0x0000006000017945 */ /* 0x000fe80003800000 */
[----:B------:R0:W-:Y:S01]  /*b730*/  @!P6 STG.E.U8 desc[UR36][R6.64+0x39], R53 ;  /* 0x000039350600e986 */ /* 0x0001e2000c101124 */
[----:B------:R-:W-:Y:S05]  /*b740*/  @P1 BRA `(.L_x_353) ;  /* 0x00000000000c1947 */ /* 0x000fea0003800000 */
[----:B------:R-:W0:Y:S02]  /*b750*/  LDG.E.U8 R16, desc[UR36][R156.64+0x38] ;  /* 0x000038249c107981 */ /* 0x000e24000c1e1100 */
[----:B0-----:R-:W-:-:S05]  /*b760*/  PRMT R3, R16, 0x8880, RZ ;  /* 0x0000888010037816 */ /* 0x001fca00000000ff */
[----:B------:R-:W-:-:S07]  /*b770*/  IMAD R2, R3, R18, RZ ;  /* 0x0000001203027224 */ /* 0x000fce00078e02ff */
.L_x_353:
[----:B------:R-:W-:Y:S05]  /*b780*/  BSYNC B1 ;  /* 0x0000000000017941 */ /* 0x000fea0003800000 */
.L_x_352:
        /* <DEDUP_REMOVED lines=12> */
.L_x_355:
[----:B------:R-:W-:Y:S05]  /*b850*/  BSYNC B1 ;  /* 0x0000000000017941 */ /* 0x000fea0003800000 */
.L_x_354:
[----:B------:R-:W-:Y:S01]  /*b860*/  @!P4 IMAD R55, R55, R17, R2 ;  /* 0x000000113737c224 */ /* 0x000fe200078e0202 */
[----:B------:R-:W-:Y:S04]  /*b870*/  BSSY B1, `(.L_x_356) ;  /* 0x0000006000017945 */ /* 0x000fe80003800000 */
[----:B------:R0:W-:Y:S01]  /*b880*/  @!P4 STG.E.U8 desc[UR36][R8.64+0x39], R55 ;  /* 0x000039370800c986 */ /* 0x0001e2000c101124 */
[----:B------:R-:W-:Y:S05]  /*b890*/  @P3 BRA `(.L_x_357) ;  /* 0x00000000000c3947 */ /* 0x000fea0003800000 */
[----:B------:R-:W0:Y:S02]  /*b8a0*/  LDG.E.U8 R16, desc[UR36][R14.64+0x40] ;  /* 0x000040240e107981 */ /* 0x000e24000c1e1100 */
[----:B0-----:R-:W-:-:S05]  /*b8b0*/  PRMT R3, R16, 0x8880, RZ ;  /* 0x0000888010037816 */ /* 0x001fca00000000ff */
[----:B------:R-:W-:-:S07]  /*b8c0*/  IMAD R2, R3, R18, RZ ;  /* 0x0000001203027224 */ /* 0x000fce00078e02ff */
.L_x_357:
[----:B------:R-:W-:Y:S05]  /*b8d0*/  BSYNC B1 ;  /* 0x0000000000017941 */ /* 0x000fea0003800000 */
.L_x_356:
[----:B0-----:R-:W-:Y:S01]  /*b8e0*/  @!P3 IMAD R3, R56, R17, R2 ;  /* 0x000000113803b224 */ /* 0x001fe200078e0202 */
[----:B------:R-:W-:Y:S04]  /*b8f0*/  BSSY B1, `(.L_x_358) ;  /* 0x0000006000017945 */ /* 0x000fe80003800000 */
[----:B------:R0:W-:Y:S01]  /*b900*/  @!P3 STG.E.U8 desc[UR36][R6.64+0x40], R3 ;  /* 0x000040030600b986 */ /* 0x0001e2000c101124 */
[----:B------:R-:W-:Y:S05]  /*b910*/  @P5 BRA `(.L_x_359) ;  /* 0x00000000000c5947 */ /* 0x000fea0003800000 */
[----:B------:R-:W0:Y:S02]  /*b920*/  LDG.E.U8 R16, desc[UR36][R14.64+0x41] ;  /* 0x000041240e107981 */ /* 0x000e24000c1e1100 */
[----:B0-----:R-:W-:-:S05]  /*b930*/  PRMT R3, R16, 0x8880, RZ ;  /* 0x0000888010037816 */ /* 0x001fca00000000ff */
[----:B------:R-:W-:-:S07]  /*b940*/  IMAD R2, R3, R18, RZ ;  /* 0x0000001203027224 */ /* 0x000fce00078e02ff */
.L_x_359:
[----:B------:R-:W-:Y:S05]  /*b950*/  BSYNC B1 ;  /* 0x0000000000017941 */ /* 0x000fea0003800000 */
.L_x_358:
[----:B------:R-:W-:Y:S01]  /*b960*/  @!P5 IMAD R57, R57, R17, R2 ;  /* 0x000000113939d224 */ /* 0x000fe200078e0202 */
[----:B------:R-:W-:Y:S04]  /*b970*/  BSSY B1, `(.L_x_360) ;  /* 0x0000006000017945 */ /* 0x000fe80003800000 */
[----:B------:R0:W-:Y:S01]  /*b980*/  @!P5 STG.E.U8 desc[UR36][R6.64+0x41], R57 ;  /* 0x000041390600d986 */ /* 0x0001e2000c101124 */
[----:B------:R-:W-:Y:S05]  /*b990*/  @P6 BRA `(.L_x_361) ;  /* 0x00000000000c6947 */ /* 0x000fea0003800000 */
[----:B------:R-:W0:Y:S02]  /*b9a0*/  LDG.E.U8 R16, desc[UR36][R156.64+0x40] ;  /* 0x000040249c107981 */ /* 0x000e24000c1e1100 */
[----:B0-----:R-:W-:-:S05]  /*b9b0*/  PRMT R3, R16, 0x8880, RZ ;  /* 0x0000888010037816 */ /* 0x001fca00000000ff */
[----:B------:R-:W-:-:S07]  /*b9c0*/  IMAD R2, R3, R18, RZ ;  /* 0x0000001203027224 */ /* 0x000fce00078e02ff */
.L_x_361:
[----:B------:R-:W-:Y:S05]  /*b9d0*/  BSYNC B1 ;  /* 0x0000000000017941 */ /* 0x000fea0003800000 */
.L_x_360:
[----:B0-----:R-:W-:Y:S01]  /*b9e0*/  @!P6 IMAD R3, R58, R17, R2 ;  /* 0x000000113a03e224 */ /* 0x001fe200078e0202 */
[----:B------:R-:W-:Y:S04]  /*b9f0*/  BSSY B1, `(.L_x_362) ;  /* 0x0000006000017945 */ /* 0x000fe80003800000 */
[----:B------:R0:W-:Y:S01]  /*ba00*/  @!P6 STG.E.U8 desc[UR36][R8.64+0x40], R3 ;  /* 0x000040030800e986 */ /* 0x0001e2000c101124 */
[----:B------:R-:W-:Y:S05]  /*ba10*/  @P1 BRA `(.L_x_363) ;  /* 0x00000000000c1947 */ /* 0x000fea0003800000 */
[----:B------:R-:W0:Y:S02]  /*ba20*/  LDG.E.U8 R16, desc[UR36][R156.64+0x41] ;  /* 0x000041249c107981 */ /* 0x000e24000c1e1100 */
[----:B0-----:R-:W-:-:S05]  /*ba30*/  PRMT R3, R16, 0x8880, RZ ;  /* 0x0000888010037816 */ /* 0x001fca00000000ff */
[----:B------:R-:W-:-:S07]  /*ba40*/  IMAD R2, R3, R18, RZ ;  /* 0x0000001203027224 */ /* 0x000fce00078e02ff */
.L_x_363:
[----:B------:R-:W-:Y:S05]  /*ba50*/  BSYNC B1 ;  /* 0x0000000000017941 */ /* 0x000fea0003800000 */
.L_x_362:
        /* <DEDUP_REMOVED lines=12> */
.L_x_365:
[----:B------:R-:W-:Y:S05]  /*bb20*/  BSYNC B1 ;  /* 0x0000000000017941 */ /* 0x000fea0003800000 */
.L_x_364:
[----:B0-----:R-:W-:Y:S01]  /*bb30*/  @!P4 IMAD R3, R60, R17, R2 ;  /* 0x000000113c03c224 */ /* 0x001fe200078e0202 */
[----:B------:R-:W-:Y:S04]  /*bb40*/  BSSY B1, `(.L_x_366) ;  /* 0x0000006000017945 */ /* 0x000fe80003800000 */
[----:B------:R0:W-:Y:S01]  /*bb50*/  @!P4 STG.E.U8 desc[UR36][R6.64+0x48], R3 ;  /* 0x000048030600c986 */ /* 0x0001e2000c101124 */
[----:B------:R-:W-:Y:S05]  /*bb60*/  @P3 BRA `(.L_x_367) ;  /* 0x00000000000c3947 */ /* 0x000fea0003800000 */
[----:B------:R-:W0:Y:S02]  /*bb70*/  LDG.E.U8 R16, desc[UR36][R14.64+0x49] ;  /* 0x000049240e107981 */ /* 0x000e24000c1e1100 */
[----:B0-----:R-:W-:-:S05]  /*bb80*/  PRMT R3, R16, 0x8880, RZ ;  /* 0x0000888010037816 */ /* 0x001fca00000000ff */
[----:B------:R-:W-:-:S07]  /*bb90*/  IMAD R2, R3, R18, RZ ;  /* 0x0000001203027224 */ /* 0x000fce00078e02ff */
.L_x_367:
[----:B------:R-:W-:Y:S05]  /*bba0*/  BSYNC B1 ;  /* 0x0000000000017941 */ /* 0x000fea0003800000 */
.L_x_366:
[----:B------:R-:W-:Y:S01]  /*bbb0*/  @!P3 IMAD R61, R61, R17, R2 ;  /* 0x000000113d3db224 */ /* 0x000fe200078e0202 */
[----:B------:R-:W-:Y:S04]  /*bbc0*/  BSSY B1, `(.L_x_368) ;  /* 0x0000006000017945 */ /* 0x000fe80003800000 */
[----:B------:R0:W-:Y:S01]  /*bbd0*/  @!P3 STG.E.U8 desc[UR36][R6.64+0x49], R61 ;  /* 0x0000493d0600b986 */ /* 0x0001e2000c101124 */
[----:B------:R-:W-:Y:S05]  /*bbe0*/  @P5 BRA `(.L_x_369) ;  /* 0x00000000000c5947 */ /* 0x000fea0003800000 */
[----:B------:R-:W0:Y:S02]  /*bbf0*/  LDG.E.U8 R16, desc[UR36][R156.64+0x48] ;  /* 0x000048249c107981 */ /* 0x000e24000c1e1100 */
[----:B0-----:R-:W-:-:S05]  /*bc00*/  PRMT R3, R16, 0x8880, RZ ;  /* 0x0000888010037816 */ /* 0x001fca00000000ff */
[----:B------:R-:W-:-:S07]  /*bc10*/  IMAD R2, R3, R18, RZ ;  /* 0x0000001203027224 */ /* 0x000fce00078e02ff */
.L_x_369:
[----:B------:R-:W-:Y:S05]  /*bc20*/  BSYNC B1 ;  /* 0x0000000000017941 */ /* 0x000fea0003800000 */
.L_x_368:
[----:B0-----:R-:W-:Y:S01]  /*bc30*/  @!P5 IMAD R3, R62, R17, R2 ;  /* 0x000000113e03d224 */ /* 0x001fe200078e0202 */
[----:B------:R-:W-:Y:S04]  /*bc40*/  BSSY B1, `(.L_x_370) ;  /* 0x0000006000017945 */ /* 0x000fe80003800000 */
[----:B------:R0:W-:Y:S01]  /*bc50*/  @!P5 STG.E.U8 desc[UR36][R8.64+0x48], R3 ;  /* 0x000048030800d986 */ /* 0x0001e2000c101124 */
[----:B------:R-:W-:Y:S05]  /*bc60*/  @P6 BRA `(.L_x_371) ;  /* 0x00000000000c6947 */ /* 0x000fea0003800000 */
[----:B------:R-:W0:Y:S02]  /*bc70*/  LDG.E.U8 R16, desc[UR36][R156.64+0x49] ;  /* 0x000049249c107981 */ /* 0x000e24000c1e1100 */
[----:B0-----:R-:W-:-:S05]  /*bc80*/  PRMT R3, R16, 0x8880, RZ ;  /* 0x0000888010037816 */ /* 0x001fca00000000ff */
[----:B------:R-:W-:-:S07]  /*bc90*/  IMAD R2, R3, R18, RZ ;  /* 0x0000001203027224 */ /* 0x000fce00078e02ff */
.L_x_371:
[----:B------:R-:W-:Y:S05]  /*bca0*/  BSYNC B1 ;  /* 0x0000000000017941 */ /* 0x000fea0003800000 */
.L_x_370:
[----:B------:R-:W-:Y:S01]  /*bcb0*/  @!P6 IMAD R63, R63, R17, R2 ;  /* 0x000000113f3fe224 */ /* 0x000fe200078e0202 */
[----:B------:R-:W-:Y:S04]  /*bcc0*/  BSSY B1, `(.L_x_372) ;  /* 0x0000006000017945 */ /* 0x000fe80003800000 */
[----:B------:R0:W-:Y:S01]  /*bcd0*/  @!P6 STG.E.U8 desc[UR36][R8.64+0x49], R63 ;  /* 0x0000493f0800e986 */ /* 0x0001e2000c101124 */
[----:B------:R-:W-:Y:S05]  /*bce0*/  @P1 BRA `(.L_x_373) ;  /* 0x00000000000c1947 */ /* 0x000fea0003800000 */
[----:B------:R-:W0:Y:S02]  /*bcf0*/  LDG.E.U8 R16, desc[UR36][R14.64+0x50] ;  /* 0x000050240e107981 */ /* 0x000e24000c1e1100 */
[----:B0-----:R-:W-:-:S05]  /*bd00*/  PRMT R3, R16, 0x8880, RZ ;  /* 0x0000888010037816 */ /* 0x001fca00000000ff */
[----:B------:R-:W-:-:S07]  /*bd10*/  IMAD R2, R3, R18, RZ ;  /* 0x0000001203027224 */ /* 0x000fce00078e02ff */
.L_x_373:
[----:B------:R-:W-:Y:S05]  /*bd20*/  BSYNC B1 ;  /* 0x0000000000017941 */ /* 0x000fea0003800000 */
.L_x_372:
        /* <DEDUP_REMOVED lines=12> */
.L_x_375:
[----:B------:R-:W-:Y:S05]  /*bdf0*/  BSYNC B1 ;  /* 0x0000000000017941 */ /* 0x000fea0003800000 */
.L_x_374:
[----:B------:R-:W-:Y:S01]  /*be00*/  @!P4 IMAD R65, R65, R17, R2 ;  /* 0x000000114141c224 */ /* 0x000fe200078e0202 */
[----:B------:R-:W-:Y:S04]  /*be10*/  BSSY B1, `(.L_x_376) ;  /* 0x0000006000017945 */ /* 0x000fe80003800000 */
[----:B------:R0:W-:Y:S01]  /*be20*/  @!P4 STG.E.U8 desc[UR36][R6.64+0x51], R65 ;  /* 0x000051410600c986 */ /* 0x0001e2000c101124 */
[----:B------:R-:W-:Y:S05]  /*be30*/  @P3 BRA `(.L_x_377) ;  /* 0x00000000000c3947 */ /* 0x000fea0003800000 */
[----:B------:R-:W0:Y:S02]  /*be40*/  LDG.E.U8 R16, desc[UR36][R156.64+0x50] ;  /* 0x000050249c107981 */ /* 0x000e24000c1e1100 */
[----:B0-----:R-:W-:-:S05]  /*be50*/  PRMT R3, R16, 0x8880, RZ ;  /* 0x0000888010037816 */ /* 0x001fca00000000ff */
[----:B------:R-:W-:-:S07]  /*be60*/  IMAD R2, R3, R18, RZ ;  /* 0x0000001203027224 */ /* 0x000fce00078e02ff */
.L_x_377:
[----:B------:R-:W-:Y:S05]  /*be70*/  BSYNC B1 ;  /* 0x0000000000017941 */ /* 0x000fea0003800000 */
.L_x_376:
[----:B0-----:R-:W-:Y:S01]  /*be80*/  @!P3 IMAD R3, R66, R17, R2 ;  /* 0x000000114203b224 */ /* 0x001fe200078e0202 */
[----:B------:R-:W-:Y:S04]  /*be90*/  BSSY B1, `(.L_x_378) ;  /* 0x0000006000017945 */ /* 0x000fe80003800000 */
[----:B------:R0:W-:Y:S01]  /*bea0*/  @!P3 STG.E.U8 desc[UR36][R8.64+0x50], R3 ;  /* 0x000050030800b986 */ /* 0x0001e2000c101124 */
[----:B------:R-:W-:Y:S05]  /*beb0*/  @P5 BRA `(.L_x_379) ;  /* 0x00000000000c5947 */ /* 0x000fea0003800000 */
[----:B------:R-:W0:Y:S02]  /*bec0*/  LDG.E.U8 R16, desc[UR36][R156.64+0x51] ;  /* 0x000051249c107981 */ /* 0x000e24000c1e1100 */
[----:B0-----:R-:W-:-:S05]  /*bed0*/  PRMT R3, R16, 0x8880, RZ ;  /* 0x0000888010037816 */ /* 0x001fca00000000ff */
[----:B------:R-:W-:-:S07]  /*bee0*/  IMAD R2, R3, R18, RZ ;  /* 0x0000001203027224 */ /* 0x000fce00078e02ff */
.L_x_379:
[----:B------:R-:W-:Y:S05]  /*bef0*/  BSYNC B1 ;  /* 0x0000000000017941 */ /* 0x000fea0003800000 */
.L_x_378:
[----:B------:R-:W-:Y:S01]  /*bf00*/  @!P5 IMAD R67, R67, R17, R2 ;  /* 0x000000114343d224 */ /* 0x000fe200078e0202 */
[----:B------:R-:W-:Y:S04]  /*bf10*/  BSSY B1, `(.L_x_380) ;  /* 0x0000006000017945 */ /* 0x000fe80003800000 */
[----:B------:R0:W-:Y:S01]  /*bf20*/  @!P5 STG.E.U8 desc[UR36][R8.64+0x51], R67 ;  /* 0x000051430800d986 */ /* 0x0001e2000c101124 */
[----:B------:R-:W-:Y:S05]  /*bf30*/  @P6 BRA `(.L_x_381) ;  /* 0x00000000000c6947 */ /* 0x000fea0003800000 */
[----:B------:R-:W0:Y:S02]  /*bf40*/  LDG.E.U8 R16, desc[UR36][R14.64+0x58] ;  /* 0x000058240e107981 */ /* 0x000e24000c1e1100 */
[----:B0-----:R-:W-:-:S05]  /*bf50*/  PRMT R3, R16, 0x8880, RZ ;  /* 0x0000888010037816 */ /* 0x001fca00000000ff */
[----:B------:R-:W-:-:S07]  /*bf60*/  IMAD R2, R3, R18, RZ ;  /* 0x0000001203027224 */ /* 0x000fce00078e02ff */
.L_x_381:
[----:B------:R-:W-:Y:S05]  /*bf70*/  BSYNC B1 ;  /* 0x0000000000017941 */ /* 0x000fea0003800000 */
.L_x_380:
[----:B0-----:R-:W-:Y:S01]  /*bf80*/  @!P6 IMAD R3, R68, R17, R2 ;  /* 0x000000114403e224 */ /* 0x001fe200078e0202 */
[----:B------:R-:W-:Y:S04]  /*bf90*/  BSSY B1, `(.L_x_382) ;  /* 0x0000006000017945 */ /* 0x000fe80003800000 */
[----:B------:R0:W-:Y:S01]  /*bfa0*/  @!P6 STG.E.U8 desc[UR36][R6.64+0x58], R3 ;  /* 0x000058030600e986 */ /* 0x0001e2000c101124 */
[----:B------:R-:W-:Y:S05]  /*bfb0*/  @P1 BRA `(.L_x_383) ;  /* 0x00000000000c1947 */ /* 0x000fea0003800000 */
[----:B------:R-:W0:Y:S02]  /*bfc0*/  LDG.E.U8 R16, desc[UR36][R14.64+0x59] ;  /* 0x000059240e107981 */ /* 0x000e24000c1e1100 */
[----:B0-----:R-:W-:-:S05]  /*bfd0*/  PRMT R3, R16, 0x8880, RZ ;  /* 0x0000888010037816 */ /* 0x001fca00000000ff */
[----:B------:R-:W-:-:S07]  /*bfe0*/  IMAD R2, R3, R18, RZ ;  /* 0x0000001203027224 */ /* 0x000fce00078e02ff */
.L_x_383:
[----:B------:R-:W-:Y:S05]  /*bff0*/  BSYNC B1 ;  /* 0x0000000000017941 */ /* 0x000fea0003800000 */
.L_x_382:
        /* <DEDUP_REMOVED lines=12> */
.L_x_385:
[----:B------:R-:W-:Y:S05]  /*c0c0*/  BSYNC B1 ;  /* 0x0000000000017941 */ /* 0x000fea0003800000 */
.L_x_384:
[----:B0-----:R-:W-:Y:S01]  /*c0d0*/  @!P4 IMAD R3, R70, R17, R2 ;  /* 0x000000114603c224 */ /* 0x001fe200078e0202 */
[----:B------:R-:W-:Y:S04]  /*c0e0*/  BSSY B1, `(.L_x_386) ;  /* 0x0000006000017945 */ /* 0x000fe80003800000 */
[----:B------:R0:W-:Y:S01]  /*c0f0*/  @!P4 STG.E.U8 desc[UR36][R8.64+0x58], R3 ;  /* 0x000058030800c986 */ /* 0x0001e2000c101124 */
[----:B------:R-:W-:Y:S05]  /*c100*/  @P3 BRA `(.L_x_387) ;  /* 0x00000000000c3947 */ /* 0x000fea0003800000 */
[----:B------:R-:W0:Y:S02]  /*c110*/  LDG.E.U8 R16, desc[UR36][R156.64+0x59] ;  /* 0x000059249c107981 */ /* 0x000e24000c1e1100 */
[----:B0-----:R-:W-:-:S05]  /*c120*/  PRMT R3, R16, 0x8880, RZ ;  /* 0x0000888010037816 */ /* 0x001fca00000000ff */
[----:B------:R-:W-:-:S07]  /*c130*/  IMAD R2, R3, R18, RZ ;  /* 0x0000001203027224 */ /* 0x000fce00078e02ff */
.L_x_387:
[----:B------:R-:W-:Y:S05]  /*c140*/  BSYNC B1 ;  /* 0x0000000000017941 */ /* 0x000fea0003800000 */
.L_x_386:
[----:B------:R-:W-:Y:S01]  /*c150*/  @!P3 IMAD R71, R71, R17, R2 ;  /* 0x000000114747b224 */ /* 0x000fe200078e0202 */
[----:B------:R-:W-:Y:S04]  /*c160*/  BSSY B1, `(.L_x_388) ;  /* 0x0000006000017945 */ /* 0x000fe80003800000 */
[----:B------:R0:W-:Y:S01]  /*c170*/  @!P3 STG.E.U8 desc[UR36][R8.64+0x59], R71 ;  /* 0x000059470800b986 */ /* 0x0001e2000c101124 */
[----:B------:R-:W-:Y:S05]  /*c180*/  @P5 BRA `(.L_x_389) ;  /* 0x00000000000c5947 */ /* 0x000fea0003800000 */
[----:B------:R-:W0:Y:S02]  /*c190*/  LDG.E.U8 R16, desc[UR36][R14.64+0x60] ;  /* 0x000060240e107981 */ /* 0x000e24000c1e1100 */
[----:B0-----:R-:W-:-:S05]  /*c1a0*/  PRMT R3, R16, 0x8880, RZ ;  /* 0x0000888010037816 */ /* 0x001fca00000000ff */
[----:B------:R-:W-:-:S07]  /*c1b0*/  IMAD R2, R3, R18, RZ ;  /* 0x0000001203027224 */ /* 0x000fce00078e02ff */
.L_x_389:
[----:B------:R-:W-:Y:S05]  /*c1c0*/  BSYNC B1 ;  /* 0x0000000000017941 */ /* 0x000fea0003800000 */
.L_x_388:
[----:B0-----:R-:W-:Y:S01]  /*c1d0*/  @!P5 IMAD R3, R72, R17, R2 ;  /* 0x000000114803d224 */ /* 0x001fe200078e0202 */
[----:B------:R-:W-:Y:S04]  /*c1e0*/  BSSY B1, `(.L_x_390) ;  /* 0x0000006000017945 */ /* 0x000fe80003800000 */
[----:B------:R0:W-:Y:S01]  /*c1f0*/  @!P5 STG.E.U8 desc[UR36][R6.64+0x60], R3 ;  /* 0x000060030600d986 */ /* 0x0001e2000c101124 */
[----:B------:R-:W-:Y:S05]  /*c200*/  @P6 BRA `(.L_x_391) ;  /* 0x00000000000c6947 */ /* 0x000fea0003800000 */
[----:B------:R-:W0:Y:S02]  /*c210*/  LDG.E.U8 R16, desc[UR36][R14.64+0x61] ;  /* 0x000061240e107981 */ /* 0x000e24000c1e1100 */
[----:B0-----:R-:W-:-:S05]  /*c220*/  PRMT R3, R16, 0x8880, RZ ;  /* 0x0000888010037816 */ /* 0x001fca00000000ff */
[----:B------:R-:W-:-:S07]  /*c230*/  IMAD R2, R3, R18, RZ ;  /* 0x0000001203027224 */ /* 0x000fce00078e02ff */
.L_x_391:
[----:B------:R-:W-:Y:S05]  /*c240*/  BSYNC B1 ;  /* 0x0000000000017941 */ /* 0x000fea0003800000 */
.L_x_390:
[----:B------:R-:W-:Y:S01]  /*c250*/  @!P6 IMAD R73, R73, R17, R2 ;  /* 0x000000114949e224 */ /* 0x000fe200078e0202 */
[----:B------:R-:W-:Y:S04]  /*c260*/  BSSY B1, `(.L_x_392) ;  /* 0x0000006000017945 */ /* 0x000fe80003800000 */
[----:B------:R0:W-:Y:S01]  /*c270*/  @!P6 STG.E.U8 desc[UR36][R6.64+0x61], R73 ;  /* 0x000061490600e986 */ /* 0x0001e2000c101124 */
[----:B------:R-:W-:Y:S05]  /*c280*/  @P1 BRA `(.L_x_393) ;  /* 0x00000000000c1947 */ /* 0x000fea0003800000 */
[----:B------:R-:W0:Y:S02]  /*c290*/  LDG.E.U8 R16, desc[UR36][R156.64+0x60] ;  /* 0x000060249c107981 */ /* 0x000e24000c1e1100 */
[----:B0-----:R-:W-:-:S05]  /*c2a0*/  PRMT R3, R16, 0x8880, RZ ;  /* 0x0000888010037816 */ /* 0x001fca00000000ff */
[----:B------:R-:W-:-:S07]  /*c2b0*/  IMAD R2, R3, R18, RZ ;  /* 0x0000001203027224 */ /* 0x000fce00078e02ff */
.L_x_393:
[----:B------:R-:W-:Y:S05]  /*c2c0*/  BSYNC B1 ;  /* 0x0000000000017941 */ /* 0x000fea0003800000 */
.L_x_392:
        /* <DEDUP_REMOVED lines=12> */
.L_x_395:
[----:B------:R-:W-:Y:S05]  /*c390*/  BSYNC B1 ;  /* 0x0000000000017941 */ /* 0x000fea0003800000 */
.L_x_394:
[----:B------:R-:W-:Y:S01]  /*c3a0*/  @!P4 IMAD R75, R75, R17, R2 ;  /* 0x000000114b4bc224 */ /* 0x000fe200078e0202 */
[----:B------:R-:W-:Y:S04]  /*c3b0*/  BSSY B1, `(.L_x_396) ;  /* 0x0000006000017945 */ /* 0x000fe80003800000 */
[----:B------:R0:W-:Y:S01]  /*c3c0*/  @!P4 STG.E.U8 desc[UR36][R8.64+0x61], R75 ;  /* 0x0000614b0800c986 */ /* 0x0001e2000c101124 */
[----:B------:R-:W-:Y:S05]  /*c3d0*/  @P3 BRA `(.L_x_397) ;  /* 0x00000000000c3947 */ /* 0x000fea0003800000 */
[----:B------:R-:W0:Y:S02]  /*c3e0*/  LDG.E.U8 R16, desc[UR36][R14.64+0x68] ;  /* 0x000068240e107981 */ /* 0x000e24000c1e1100 */
[----:B0-----:R-:W-:-:S05]  /*c3f0*/  PRMT R3, R16, 0x8880, RZ ;  /* 0x0000888010037816 */ /* 0x001fca00000000ff */
[----:B------:R-:W-:-:S07]  /*c400*/  IMAD R2, R3, R18, RZ ;  /* 0x0000001203027224 */ /* 0x000fce00078e02ff */
.L_x_397:
[----:B------:R-:W-:Y:S05]  /*c410*/  BSYNC B1 ;  /* 0x0000000000017941 */ /* 0x000fea0003800000 */
.L_x_396:
[----:B0-----:R-:W-:Y:S01]  /*c420*/  @!P3 IMAD R3, R76, R17, R2 ;  /* 0x000000114c03b224 */ /* 0x001fe200078e0202 */
[----:B------:R-:W-:Y:S04]  /*c430*/  BSSY B1, `(.L_x_398) ;  /* 0x0000006000017945 */ /* 0x000fe80003800000 */
[----:B------:R0:W-:Y:S01]  /*c440*/  @!P3 STG.E.U8 desc[UR36][R6.64+0x68], R3 ;  /* 0x000068030600b986 */ /* 0x0001e2000c101124 */
[----:B------:R-:W-:Y:S05]  /*c450*/  @P5 BRA `(.L_x_399) ;  /* 0x00000000000c5947 */ /* 0x000fea0003800000 */
[----:B------:R-:W0:Y:S02]  /*c460*/  LDG.E.U8 R16, desc[UR36][R14.64+0x69] ;  /* 0x000069240e107981 */ /* 0x000e24000c1e1100 */
[----:B0-----:R-:W-:-:S05]  /*c470*/  PRMT R3, R16, 0x8880, RZ ;  /* 0x0000888010037816 */ /* 0x001fca00000000ff */
[----:B------:R-:W-:-:S07]  /*c480*/  IMAD R2, R3, R18, RZ ;  /* 0x0000001203027224 */ /* 0x000fce00078e02ff */
.L_x_399:
[----:B------:R-:W-:Y:S05]  /*c490*/  BSYNC B1 ;  /* 0x0000000000017941 */ /* 0x000fea0003800000 */
.L_x_398:
[----:B------:R-:W-:Y:S01]  /*c4a0*/  @!P5 IMAD R77, R77, R17, R2 ;  /* 0x000000114d4dd224 */ /* 0x000fe200078e0202 */
[----:B------:R-:W-:Y:S04]  /*c4b0*/  BSSY B1, `(.L_x_400) ;  /* 0x0000006000017945 */ /* 0x000fe80003800000 */
[----:B------:R0:W-:Y:S01]  /*c4c0*/  @!P5 STG.E.U8 desc[UR36][R6.64+0x69], R77 ;  /* 0x0000694d0600d986 */ /* 0x0001e2000c101124 */
[----:B------:R-:W-:Y:S05]  /*c4d0*/  @P6 BRA `(.L_x_401) ;  /* 0x00000000000c6947 */ /* 0x000fea0003800000 */
[----:B------:R-:W0:Y:S02]  /*c4e0*/  LDG.E.U8 R16, desc[UR36][R156.64+0x68] ;  /* 0x000068249c107981 */ /* 0x000e24000c1e1100 */
[----:B0-----:R-:W-:-:S05]  /*c4f0*/  PRMT R3, R16, 0x8880, RZ ;  /* 0x0000888010037816 */ /* 0x001fca00000000ff */
[----:B------:R-:W-:-:S07]  /*c500*/  IMAD R2, R3, R18, RZ ;  /* 0x0000001203027224 */ /* 0x000fce00078e02ff */
.L_x_401:
[----:B------:R-:W-:Y:S05]  /*c510*/  BSYNC B1 ;  /* 0x0000000000017941 */ /* 0x000fea0003800000 */
.L_x_400:
[----:B0-----:R-:W-:Y:S01]  /*c520*/  @!P6 IMAD R3, R78, R17, R2 ;  /* 0x000000114e03e224 */ /* 0x001fe200078e0202 */
[----:B------:R-:W-:Y:S04]  /*c530*/  BSSY B1, `(.L_x_402) ;  /* 0x0000006000017945 */ /* 0x000fe80003800000 */
[----:B------:R0:W-:Y:S01]  /*c540*/  @!P6 STG.E.U8 desc[UR36][R8.64+0x68], R3 ;  /* 0x000068030800e986 */ /* 0x0001e2000c101124 */
[----:B------:R-:W-:Y:S05]  /*c550*/  @P1 BRA `(.L_x_403) ;  /* 0x00000000000c1947 */ /* 0x000fea0003800000 */
[----:B------:R-:W0:Y:S02]  /*c560*/  LDG.E.U8 R16, desc[UR36][R156.64+0x69] ;  /* 0x000069249c107981 */ /* 0x000e24000c1e1100 */
[----:B0-----:R-:W-:-:S05]  /*c570*/  PRMT R3, R16, 0x8880, RZ ;  /* 0x0000888010037816 */ /* 0x001fca00000000ff */
[----:B------:R-:W-:-:S07]  /*c580*/  IMAD R2, R3, R18, RZ ;  /* 0x0000001203027224 */ /* 0x000fce00078e02ff */
.L_x_403:
[----:B------:R-:W-:Y:S05]  /*c590*/  BSYNC B1 ;  /* 0x0000000000017941 */ /* 0x000fea0003800000 */
.L_x_402:
        /* <DEDUP_REMOVED lines=12> */
.L_x_405:
[----:B------:R-:W-:Y:S05]  /*c660*/  BSYNC B1 ;  /* 0x0000000000017941 */ /* 0x000fea0003800000 */
.L_x_404:
[----:B0-----:R-:W-:Y:S01]  /*c670*/  @!P4 IMAD R3, R80, R17, R2 ;  /* 0x000000115003c224 */ /* 0x001fe200078e0202 */
[----:B------:R-:W-:Y:S04]  /*c680*/  BSSY B1, `(.L_x_406) ;  /* 0x0000006000017945 */ /* 0x000fe80003800000 */
[----:B------:R0:W-:Y:S01]  /*c690*/  @!P4 STG.E.U8 desc[UR36][R6.64+0x70], R3 ;  /* 0x000070030600c986 */ /* 0x0001e2000c101124 */
[----:B------:R-:W-:Y:S05]  /*c6a0*/  @P3 BRA `(.L_x_407) ;  /* 0x00000000000c3947 */ /* 0x000fea0003800000 */
[----:B------:R-:W0:Y:S02]  /*c6b0*/  LDG.E.U8 R16, desc[UR36][R14.64+0x71] ;  /* 0x000071240e107981 */ /* 0x000e24000c1e1100 */
[----:B0-----:R-:W-:-:S05]  /*c6c0*/  PRMT R3, R16, 0x8880, RZ ;  /* 0x0000888010037816 */ /* 0x001fca00000000ff */
[----:B------:R-:W-:-:S07]  /*c6d0*/  IMAD R2, R3, R18, RZ ;  /* 0x0000001203027224 */ /* 0x000fce00078e02ff */
.L_x_407:
[----:B------:R-:W-:Y:S05]  /*c6e0*/  BSYNC B1 ;  /* 0x0000000000017941 */ /* 0x000fea0003800000 */
.L_x_406:
[----:B------:R-:W-:Y:S01]  /*c6f0*/  @!P3 IMAD R81, R81, R17, R2 ;  /* 0x000000115151b224 */ /* 0x000fe200078e0202 */
[----:B------:R-:W-:Y:S04]  /*c700*/  BSSY B1, `(.L_x_408) ;  /* 0x0000006000017945 */ /* 0x000fe80003800000 */
[----:B------:R0:W-:Y:S01]  /*c710*/  @!P3 STG.E.U8 desc[UR36][R6.64+0x71], R81 ;  /* 0x000071510600b986 */ /* 0x0001e2000c101124 */
[----:B------:R-:W-:Y:S05]  /*c720*/  @P5 BRA `(.L_x_409) ;  /* 0x00000000000c5947 */ /* 0x000fea0003800000 */
[----:B------:R-:W0:Y:S02]  /*c730*/  LDG.E.U8 R16, desc[UR36][R156.64+0x70] ;  /* 0x000070249c107981 */ /* 0x000e24000c1e1100 */
[----:B0-----:R-:W-:-:S05]  /*c740*/  PRMT R3, R16, 0x8880, RZ ;  /* 0x0000888010037816 */ /* 0x001fca00000000ff */
[----:B------:R-:W-:-:S07]  /*c750*/  IMAD R2, R3, R18, RZ ;  /* 0x0000001203027224 */ /* 0x000fce00078e02ff */
.L_x_409:
[----:B------:R-:W-:Y:S05]  /*c760*/  BSYNC B1 ;  /* 0x0000000000017941 */ /* 0x000fea0003800000 */
.L_x_408:
[----:B0-----:R-:W-:Y:S01]  /*c770*/  @!P5 IMAD R3, R82, R17, R2 ;  /* 0x000000115203d224 */ /* 0x001fe200078e0202 */
[----:B------:R-:W-:Y:S04]  /*c780*/  BSSY B1, `(.L_x_410) ;  /* 0x0000006000017945 */ /* 0x000fe80003800000 */
[----:B------:R0:W-:Y:S01]  /*c790*/  @!P5 STG.E.U8 desc[UR36][R8.64+0x70], R3 ;  /* 0x000070030800d986 */ /* 0x0001e2000c101124 */
[----:B------:R-:W-:Y:S05]  /*c7a0*/  @P6 BRA `(.L_x_411) ;  /* 0x00000000000c6947 */ /* 0x000fea0003800000 */
[----:B------:R-:W0:Y:S02]  /*c7b0*/  LDG.E.U8 R16, desc[UR36][R156.64+0x71] ;  /* 0x000071249c107981 */ /* 0x000e24000c1e1100 */
[----:B0-----:R-:W-:-:S05]  /*c7c0*/  PRMT R3, R16, 0x8880, RZ ;  /* 0x0000888010037816 */ /* 0x001fca00000000ff */
[----:B------:R-:W-:-:S07]  /*c7d0*/  IMAD R2, R3, R18, RZ ;  /* 0x0000001203027224 */ /* 0x000fce00078e02ff */
.L_x_411:
[----:B------:R-:W-:Y:S05]  /*c7e0*/  BSYNC B1 ;  /* 0x0000000000017941 */ /* 0x000fea0003800000 */
.L_x_410:
[----:B------:R-:W-:Y:S01]  /*c7f0*/  @!P6 IMAD R83, R83, R17, R2 ;  /* 0x000000115353e224 */ /* 0x000fe200078e0202 */
[----:B------:R-:W-:Y:S04]  /*c800*/  BSSY B1, `(.L_x_412) ;  /* 0x0000006000017945 */ /* 0x000fe80003800000 */
[----:B------:R0:W-:Y:S01]  /*c810*/  @!P6 STG.E.U8 desc[UR36][R8.64+0x71], R83 ;  /* 0x000071530800e986 */ /* 0x0001e2000c101124 */
[----:B------:R-:W-:Y:S05]  /*c820*/  @P1 BRA `(.L_x_413) ;  /* 0x00000000000c1947 */ /* 0x000fea0003800000 */
[----:B------:R-:W0:Y:S02]  /*c830*/  LDG.E.U8 R16, desc[UR36][R14.64+0x78] ;  /* 0x000078240e107981 */ /* 0x000e24000c1e1100 */
[----:B0-----:R-:W-:-:S05]  /*c840*/  PRMT R3, R16, 0x8880, RZ ;  /* 0x0000888010037816 */ /* 0x001fca00000000ff */
[----:B------:R-:W-:-:S07]  /*c850*/  IMAD R2, R3, R18, RZ ;  /* 0x0000001203027224 */ /* 0x000fce00078e02ff */
.L_x_413:
[----:B------:R-:W-:Y:S05]  /*c860*/  BSYNC B1 ;  /* 0x0000000000017941 */ /* 0x000fea0003800000 */
.L_x_412:
        /* <DEDUP_REMOVED lines=12> */
.L_x_415:
[----:B------:R-:W-:Y:S05]  /*c930*/  BSYNC B1 ;  /* 0x0000000000017941 */ /* 0x000fea0003800000 */
.L_x_414:
[----:B------:R-:W-:Y:S01]  /*c940*/  @!P4 IMAD R85, R85, R17, R2 ;  /* 0x000000115555c224 */ /* 0x000fe200078e0202 */
[----:B------:R-:W-:Y:S04]  /*c950*/  BSSY B1, `(.L_x_416) ;  /* 0x0000006000017945 */ /* 0x000fe80003800000 */
[----:B------:R0:W-:Y:S01]  /*c960*/  @!P4 STG.E.U8 desc[UR36][R6.64+0x79], R85 ;  /* 0x000079550600c986 */ /* 0x0001e2000c101124 */
[----:B------:R-:W-:Y:S05]  /*c970*/  @P3 BRA `(.L_x_417) ;  /* 0x00000000000c3947 */ /* 0x000fea0003800000 */
[----:B------:R-:W0:Y:S02]  /*c980*/  LDG.E.U8 R16, desc[UR36][R156.64+0x78] ;  /* 0x000078249c107981 */ /* 0x000e24000c1e1100 */
[----:B0-----:R-:W-:-:S05]  /*c990*/  PRMT R3, R16, 0x8880, RZ ;  /* 0x0000888010037816 */ /* 0x001fca00000000ff */
[----:B------:R-:W-:-:S07]  /*c9a0*/  IMAD R2, R3, R18, RZ ;  /* 0x0000001203027224 */ /* 0x000fce00078e02ff */
.L_x_417:
[----:B------:R-:W-:Y:S05]  /*c9b0*/  BSYNC B1 ;  /* 0x0000000000017941 */ /* 0x000fea0003800000 */
.L_x_416:
[----:B0-----:R-:W-:Y:S01]  /*c9c0*/  @!P3 IMAD R3, R86, R17, R2 ;  /* 0x000000115603b224 */ /* 0x001fe200078e0202 */
[----:B------:R-:W-:Y:S04]  /*c9d0*/  BSSY B1, `(.L_x_418) ;  /* 0x0000006000017945 */ /* 0x000fe80003800000 */
[----:B------:R0:W-:Y:S01]  /*c9e0*/  @!P3 STG.E.U8 desc[UR36][R8.64+0x78], R3 ;  /* 0x000078030800b986 */ /* 0x0001e2000c101124 */
[----:B------:R-:W-:Y:S05]  /*c9f0*/  @P5 BRA `(.L_x_419) ;  /* 0x00000000000c5947 */ /* 0x000fea0003800000 */
[----:B------:R-:W0:Y:S02]  /*ca00*/  LDG.E.U8 R16, desc[UR36][R156.64+0x79] ;  /* 0x000079249c107981 */ /* 0x000e24000c1e1100 */
[----:B0-----:R-:W-:-:S05]  /*ca10*/  PRMT R3, R16, 0x8880, RZ ;  /* 0x0000888010037816 */ /* 0x001fca00000000ff */
[----:B------:R-:W-:-:S07]  /*ca20*/  IMAD R2, R3, R18, RZ ;  /* 0x0000001203027224 */ /* 0x000fce00078e02ff */
.L_x_419:
[----:B------:R-:W-:Y:S05]  /*ca30*/  BSYNC B1 ;  /* 0x0000000000017941 */ /* 0x000fea0003800000 */
.L_x_418:
[----:B------:R-:W-:Y:S01]  /*ca40*/  @!P5 IMAD R87, R87, R17, R2 ;  /* 0x000000115757d224 */ /* 0x000fe200078e0202 */
[----:B------:R-:W-:Y:S04]  /*ca50*/  BSSY B1, `(.L_x_420) ;  /* 0x0000006000017945 */ /* 0x000fe80003800000 */
[----:B------:R0:W-:Y:S01]  /*ca60*/  @!P5 STG.E.U8 desc[UR36][R8.64+0x79], R87 ;  /* 0x000079570800d986 */ /* 0x0001e2000c101124 */
[----:B------:R-:W-:Y:S05]  /*ca70*/  @P6 BRA `(.L_x_421) ;  /* 0x00000000000c6947 */ /* 0x000fea0003800000 */
[----:B------:R-:W0:Y:S02]  /*ca80*/  LDG.E.U8 R16, desc[UR36][R14.64+0x80] ;  /* 0x000080240e107981 */ /* 0x000e24000c1e1100 */
[----:B0-----:R-:W-:-:S05]  /*ca90*/  PRMT R3, R16, 0x8880, RZ ;  /* 0x0000888010037816 */ /* 0x001fca00000000ff */
[----:B------:R-:W-:-:S07]  /*caa0*/  IMAD R2, R3, R18, RZ ;  /* 0x0000001203027224 */ /* 0x000fce00078e02ff */
.L_x_421:
[----:B------:R-:W-:Y:S05]  /*cab0*/  BSYNC B1 ;  /* 0x0000000000017941 */ /* 0x000fea0003800000 */
.L_x_420:
[----:B0-----:R-:W-:Y:S01]  /*cac0*/  @!P6 IMAD R3, R88, R17, R2 ;  /* 0x000000115803e224 */ /* 0x001fe200078e0202 */
[----:B------:R-:W-:Y:S04]  /*cad0*/  BSSY B1, `(.L_x_422) ;  /* 0x0000006000017945 */ /* 0x000fe80003800000 */
[----:B------:R0:W-:Y:S01]  /*cae0*/  @!P6 STG.E.U8 desc[UR36][R6.64+0x80], R3 ;  /* 0x000080030600e986 */ /* 0x0001e2000c101124 */
[----:B------:R-:W-:Y:S05]  /*caf0*/  @P1 BRA `(.L_x_423) ;  /* 0x00000000000c1947 */ /* 0x000fea0003800000 */
[----:B------:R-:W0:Y:S02]  /*cb00*/  LDG.E.U8 R16, desc[UR36][R14.64+0x81] ;  /* 0x000081240e107981 */ /* 0x000e24000c1e1100 */
[----:B0-----:R-:W-:-:S05]  /*cb10*/  PRMT R3, R16, 0x8880, RZ ;  /* 0x0000888010037816 */ /* 0x001fca00000000ff */
[----:B------:R-:W-:-:S07]  /*cb20*/  IMAD R2, R3, R18, RZ ;  /* 0x0000001203027224 */ /* 0x000fce00078e02ff */
.L_x_423:
[----:B------:R-:W-:Y:S05]  /*cb30*/  BSYNC B1 ;  /* 0x0000000000017941 */ /* 0x000fea0003800000 */
.L_x_422:
        /* <DEDUP_REMOVED lines=12> */
.L_x_425:
[----:B------:R-:W-:Y:S05]  /*cc00*/  BSYNC B1 ;  /* 0x0000000000017941 */ /* 0x000fea0003800000 */
.L_x_424:
[----:B0-----:R-:W-:Y:S01]  /*cc10*/  @!P4 IMAD R3, R90, R17, R2 ;  /* 0x000000115a03c224 */ /* 0x001fe200078e0202 */
[----:B------:R-:W-:Y:S04]  /*cc20*/  BSSY B1, `(.L_x_426) ;  /* 0x0000006000017945 */ /* 0x000fe80003800000 */
[----:B------:R0:W-:Y:S01]  /*cc30*/  @!P4 STG.E.U8 desc[UR36][R8.64+0x80], R3 ;  /* 0x000080030800c986 */ /* 0x0001e2000c101124 */
[----:B------:R-:W-:Y:S05]  /*cc40*/  @P3 BRA `(.L_x_427) ;  /* 0x00000000000c3947 */ /* 0x000fea0003800000 */
[----:B------:R-:W0:Y:S02]  /*cc50*/  LDG.E.U8 R16, desc[UR36][R156.64+0x81] ;  /* 0x000081249c107981 */ /* 0x000e24000c1e1100 */
[----:B0-----:R-:W-:-:S05]  /*cc60*/  PRMT R3, R16, 0x8880, RZ ;  /* 0x0000888010037816 */ /* 0x001fca00000000ff */
[----:B------:R-:W-:-:S07]  /*cc70*/  IMAD R2, R3, R18, RZ ;  /* 0x0000001203027224 */ /* 0x000fce00078e02ff */
.L_x_427:
[----:B------:R-:W-:Y:S05]  /*cc80*/  BSYNC B1 ;  /* 0x0000000000017941 */ /* 0x000fea0003800000 */
.L_x_426:
[----:B------:R-:W-:Y:S01]  /*cc90*/  @!P3 IMAD R91, R91, R17, R2 ;  /* 0x000000115b5bb224 */ /* 0x000fe200078e0202 */
[----:B------:R-:W-:Y:S04]  /*cca0*/  BSSY B1, `(.L_x_428) ;  /* 0x0000006000017945 */ /* 0x000fe80003800000 */
[----:B------:R0:W-:Y:S01]  /*ccb0*/  @!P3 STG.E.U8 desc[UR36][R8.64+0x81], R91 ;  /* 0x0000815b0800b986 */ /* 0x0001e2000c101124 */
[----:B------:R-:W-:Y:S05]  /*ccc0*/  @P5 BRA `(.L_x_429) ;  /* 0x00000000000c5947 */ /* 0x000fea0003800000 */
[----:B------:R-:W0:Y:S02]  /*ccd0*/  LDG.E.U8 R16, desc[UR36][R14.64+0x88] ;  /* 0x000088240e107981 */ /* 0x000e24000c1e1100 */
[----:B0-----:R-:W-:-:S05]  /*cce0*/  PRMT R3, R16, 0x8880, RZ ;  /* 0x0000888010037816 */ /* 0x001fca00000000ff */
[----:B------:R-:W-:-:S07]  /*ccf0*/  IMAD R2, R3, R18, RZ ;  /* 0x0000001203027224 */ /* 0x000fce00078e02ff */
.L_x_429:
[----:B------:R-:W-:Y:S05]  /*cd00*/  BSYNC B1 ;  /* 0x0000000000017941 */ /* 0x000fea0003800000 */
.L_x_428:
[----:B0-----:R-:W-:Y:S01]  /*cd10*/  @!P5 IMAD R3, R92, R17, R2 ;  /* 0x000000115c03d224 */ /* 0x001fe200078e0202 */
[----:B------:R-:W-:Y:S04]  /*cd20*/  BSSY B1, `(.L_x_430) ;  /* 0x0000006000017945 */ /* 0x000fe80003800000 */
[----:B------:R0:W-:Y:S01]  /*cd30*/  @!P5 STG.E.U8 desc[UR36][R6.64+0x88], R3 ;  /* 0x000088030600d986 */ /* 0x0001e2000c101124 */
[----:B------:R-:W-:Y:S05]  /*cd40*/  @P6 BRA `(.L_x_431) ;  /* 0x00000000000c6947 */ /* 0x000fea0003800000 */
[----:B------:R-:W0:Y:S02]  /*cd50*/  LDG.E.U8 R16, desc[UR36][R14.64+0x89] ;  /* 0x000089240e107981 */ /* 0x000e24000c1e1100 */
[----:B0-----:R-:W-:-:S05]  /*cd60*/  PRMT R3, R16, 0x8880, RZ ;  /* 0x0000888010037816 */ /* 0x001fca00000000ff */
[----:B------:R-:W-:-:S07]  /*cd70*/  IMAD R2, R3, R18, RZ ;  /* 0x0000001203027224 */ /* 0x000fce00078e02ff */
.L_x_431:
[----:B------:R-:W-:Y:S05]  /*cd80*/  BSYNC B1 ;  /* 0x0000000000017941 */ /* 0x000fea0003800000 */
.L_x_430:
[----:B------:R-:W-:Y:S01]  /*cd90*/  @!P6 IMAD R93, R93, R17, R2 ;  /* 0x000000115d5de224 */ /* 0x000fe200078e0202 */
[----:B------:R-:W-:Y:S04]  /*cda0*/  BSSY B1, `(.L_x_432) ;  /* 0x0000006000017945 */ /* 0x000fe80003800000 */
[----:B------:R0:W-:Y:S01]  /*cdb0*/  @!P6 STG.E.U8 desc[UR36][R6.64+0x89], R93 ;  /* 0x0000895d0600e986 */ /* 0x0001e2000c101124 */
[----:B------:R-:W-:Y:S05]  /*cdc0*/  @P1 BRA `(.L_x_433) ;  /* 0x00000000000c1947 */ /* 0x000fea0003800000 */
[----:B------:R-:W0:Y:S02]  /*cdd0*/  LDG.E.U8 R16, desc[UR36][R156.64+0x88] ;  /* 0x000088249c107981 */ /* 0x000e24000c1e1100 */
[----:B0-----:R-:W-:-:S05]  /*cde0*/  PRMT R3, R16, 0x8880, RZ ;  /* 0x0000888010037816 */ /* 0x001fca00000000ff */
[----:B------:R-:W-:-:S07]  /*cdf0*/  IMAD R2, R3, R18, RZ ;  /* 0x0000001203027224 */ /* 0x000fce00078e02ff */
.L_x_433:
[----:B------:R-:W-:Y:S05]  /*ce00*/  BSYNC B1 ;  /* 0x0000000000017941 */ /* 0x000fea0003800000 */
.L_x_432:
        /* <DEDUP_REMOVED lines=12> */
.L_x_435:
[----:B------:R-:W-:Y:S05]  /*ced0*/  BSYNC B1 ;  /* 0x0000000000017941 */ /* 0x000fea0003800000 */
.L_x_434:
[----:B------:R-:W-:Y:S01]  /*cee0*/  @!P4 IMAD R95, R95, R17, R2 ;  /* 0x000000115f5fc224 */ /* 0x000fe200078e0202 */
[----:B------:R-:W-:Y:S04]  /*cef0*/  BSSY B1, `(.L_x_436) ;  /* 0x0000006000017945 */ /* 0x000fe80003800000 */
[----:B------:R0:W-:Y:S01]  /*cf00*/  @!P4 STG.E.U8 desc[UR36][R8.64+0x89], R95 ;  /* 0x0000895f0800c986 */ /* 0x0001e2000c101124 */
[----:B------:R-:W-:Y:S05]  /*cf10*/  @P3 BRA `(.L_x_437) ;  /* 0x00000000000c3947 */ /* 0x000fea0003800000 */
[----:B------:R-:W0:Y:S02]  /*cf20*/  LDG.E.U8 R16, desc[UR36][R14.64+0x90] ;  /* 0x000090240e107981 */ /* 0x000e24000c1e1100 */
[----:B0-----:R-:W-:-:S05]  /*cf30*/  PRMT R3, R16, 0x8880, RZ ;  /* 0x0000888010037816 */ /* 0x001fca00000000ff */
[----:B------:R-:W-:-:S07]  /*cf40*/  IMAD R2, R3, R18, RZ ;  /* 0x0000001203027224 */ /* 0x000fce00078e02ff */
.L_x_437:
[----:B------:R-:W-:Y:S05]  /*cf50*/  BSYNC B1 ;  /* 0x0000000000017941 */ /* 0x000fea0003800000 */
.L_x_436:
[----:B0-----:R-:W-:Y:S01]  /*cf60*/  @!P3 IMAD R3, R96, R17, R2 ;  /* 0x000000116003b224 */ /* 0x001fe200078e0202 */
[----:B------:R-:W-:Y:S04]  /*cf70*/  BSSY B1, `(.L_x_438) ;  /* 0x0000006000017945 */ /* 0x000fe80003800000 */
[----:B------:R0:W-:Y:S01]  /*cf80*/  @!P3 STG.E.U8 desc[UR36][R6.64+0x90], R3 ;  /* 0x000090030600b986 */ /* 0x0001e2000c101124 */
[----:B------:R-:W-:Y:S05]  /*cf90*/  @P5 BRA `(.L_x_439) ;  /* 0x00000000000c5947 */ /* 0x000fea0003800000 */
[----:B------:R-:W0:Y:S02]  /*cfa0*/  LDG.E.U8 R16, desc[UR36][R14.64+0x91] ;  /* 0x000091240e107981 */ /* 0x000e24000c1e1100 */
[----:B0-----:R-:W-:-:S05]  /*cfb0*/  PRMT R3, R16, 0x8880, RZ ;  /* 0x0000888010037816 */ /* 0x001fca00000000ff */
[----:B------:R-:W-:-:S07]  /*cfc0*/  IMAD R2, R3, R18, RZ ;  /* 0x0000001203027224 */ /* 0x000fce00078e02ff */
.L_x_439:
[----:B------:R-:W-:Y:S05]  /*cfd0*/  BSYNC B1 ;  /* 0x0000000000017941 */ /* 0x000fea0003800000 */
.L_x_438:
[----:B------:R-:W-:Y:S01]  /*cfe0*/  @!P5 IMAD R97, R97, R17, R2 ;  /* 0x000000116161d224 */ /* 0x000fe200078e0202 */
[----:B------:R-:W-:Y:S04]  /*cff0*/  BSSY B1, `(.L_x_440) ;  /* 0x0000006000017945 */ /* 0x000fe80003800000 */
[----:B------:R0:W-:Y:S01]  /*d000*/  @!P5 STG.E.U8 desc[UR36][R6.64+0x91], R97 ;  /* 0x000091610600d986 */ /* 0x0001e2000c101124 */
[----:B------:R-:W-:Y:S05]  /*d010*/  @P6 BRA `(.L_x_441) ;  /* 0x00000000000c6947 */ /* 0x000fea0003800000 */
[----:B------:R-:W0:Y:S02]  /*d020*/  LDG.E.U8 R16, desc[UR36][R156.64+0x90] ;  /* 0x000090249c107981 */ /* 0x000e24000c1e1100 */
[----:B0-----:R-:W-:-:S05]  /*d030*/  PRMT R3, R16, 0x8880, RZ ;  /* 0x0000888010037816 */ /* 0x001fca00000000ff */
[----:B------:R-:W-:-:S07]  /*d040*/  IMAD R2, R3, R18, RZ ;  /* 0x0000001203027224 */ /* 0x000fce00078e02ff */
.L_x_441:
[----:B------:R-:W-:Y:S05]  /*d050*/  BSYNC B1 ;  /* 0x0000000000017941 */ /* 0x000fea0003800000 */
.L_x_440:
[----:B0-----:R-:W-:Y:S01]  /*d060*/  @!P6 IMAD R3, R98, R17, R2 ;  /* 0x000000116203e224 */ /* 0x001fe200078e0202 */
[----:B------:R-:W-:Y:S04]  /*d070*/  BSSY B1, `(.L_x_442) ;  /* 0x0000006000017945 */ /* 0x000fe80003800000 */
[----:B------:R0:W-:Y:S01]  /*d080*/  @!P6 STG.E.U8 desc[UR36][R8.64+0x90], R3 ;  /* 0x000090030800e986 */ /* 0x0001e2000c101124 */
[----:B------:R-:W-:Y:S05]  /*d090*/  @P1 BRA `(.L_x_443) ;  /* 0x00000000000c1947 */ /* 0x000fea0003800000 */
[----:B------:R-:W0:Y:S02]  /*d0a0*/  LDG.E.U8 R16, desc[UR36][R156.64+0x91] ;  /* 0x000091249c107981 */ /* 0x000e24000c1e1100 */
[----:B0-----:R-:W-:-:S05]  /*d0b0*/  PRMT R3, R16, 0x8880, RZ ;  /* 0x0000888010037816 */ /* 0x001fca00000000ff */
[----:B------:R-:W-:-:S07]  /*d0c0*/  IMAD R2, R3, R18, RZ ;  /* 0x0000001203027224 */ /* 0x000fce00078e02ff */
.L_x_443:
[----:B------:R-:W-:Y:S05]  /*d0d0*/  BSYNC B1 ;  /* 0x0000000000017941 */ /* 0x000fea0003800000 */
.L_x_442:
        /* <DEDUP_REMOVED lines=12> */
.L_x_445:
[----:B------:R-:W-:Y:S05]  /*d1a0*/  BSYNC B1 ;  /* 0x0000000000017941 */ /* 0x000fea0003800000 */
.L_x_444:
[----:B0-----:R-:W-:Y:S01]  /*d1b0*/  @!P4 IMAD R3, R100, R17, R2 ;  /* 0x000000116403c224 */ /* 0x001fe200078e0202 */
[----:B------:R-:W-:Y:S04]  /*d1c0*/  BSSY B1, `(.L_x_446) ;  /* 0x0000006000017945 */ /* 0x000fe80003800000 */
[----:B------:R0:W-:Y:S01]  /*d1d0*/  @!P4 STG.E.U8 desc[UR36][R6.64+0x98], R3 ;  /* 0x000098030600c986 */ /* 0x0001e2000c101124 */
[----:B------:R-:W-:Y:S05]  /*d1e0*/  @P3 BRA `(.L_x_447) ;  /* 0x00000000000c3947 */ /* 0x000fea0003800000 */
[----:B------:R-:W0:Y:S02]  /*d1f0*/  LDG.E.U8 R16, desc[UR36][R14.64+0x99] ;  /* 0x000099240e107981 */ /* 0x000e24000c1e1100 */
[----:B0-----:R-:W-:-:S05]  /*d200*/  PRMT R3, R16, 0x8880, RZ ;  /* 0x0000888010037816 */ /* 0x001fca00000000ff */
[----:B------:R-:W-:-:S07]  /*d210*/  IMAD R2, R3, R18, RZ ;  /* 0x0000001203027224 */ /* 0x000fce00078e02ff */
.L_x_447:
[----:B------:R-:W-:Y:S05]  /*d220*/  BSYNC B1 ;  /* 0x0000000000017941 */ /* 0x000fea0003800000 */
.L_x_446:
[----:B------:R-:W-:Y:S01]  /*d230*/  @!P3 IMAD R101, R101, R17, R2 ;  /* 0x000000116565b224 */ /* 0x000fe200078e0202 */
[----:B------:R-:W-:Y:S04]  /*d240*/  BSSY B1, `(.L_x_448) ;  /* 0x0000006000017945 */ /* 0x000fe80003800000 */
[----:B------:R0:W-:Y:S01]  /*d250*/  @!P3 STG.E.U8 desc[UR36][R6.64+0x99], R101 ;  /* 0x000099650600b986 */ /* 0x0001e2000c101124 */
[----:B------:R-:W-:Y:S05]  /*d260*/  @P5 BRA `(.L_x_449) ;  /* 0x00000000000c5947 */ /* 0x000fea0003800000 */
[----:B------:R-:W0:Y:S02]  /*d270*/  LDG.E.U8 R16, desc[UR36][R156.64+0x98] ;  /* 0x000098249c107981 */ /* 0x000e24000c1e1100 */
[----:B0-----:R-:W-:-:S05]  /*d280*/  PRMT R3, R16, 0x8880, RZ ;  /* 0x0000888010037816 */ /* 0x001fca00000000ff */
[----:B------:R-:W-:-:S07]  /*d290*/  IMAD R2, R3, R18, RZ ;  /* 0x0000001203027224 */ /* 0x000fce00078e02ff */
.L_x_449:
[----:B------:R-:W-:Y:S05]  /*d2a0*/  BSYNC B1 ;  /* 0x0000000000017941 */ /* 0x000fea0003800000 */
.L_x_448:
[----:B0-----:R-:W-:Y:S01]  /*d2b0*/  @!P5 IMAD R3, R102, R17, R2 ;  /* 0x000000116603d224 */ /* 0x001fe200078e0202 */
[----:B------:R-:W-:Y:S04]  /*d2c0*/  BSSY B1, `(.L_x_450) ;  /* 0x0000006000017945 */ /* 0x000fe80003800000 */
[----:B------:R0:W-:Y:S01]  /*d2d0*/  @!P5 STG.E.U8 desc[UR36][R8.64+0x98], R3 ;  /* 0x000098030800d986 */ /* 0x0001e2000c101124 */
[----:B------:R-:W-:Y:S05]  /*d2e0*/  @P6 BRA `(.L_x_451) ;  /* 0x00000000000c6947 */ /* 0x000fea0003800000 */
[----:B------:R-:W0:Y:S02]  /*d2f0*/  LDG.E.U8 R16, desc[UR36][R156.64+0x99] ;  /* 0x000099249c107981 */ /* 0x000e24000c1e1100 */
[----:B0-----:R-:W-:-:S05]  /*d300*/  PRMT R3, R16, 0x8880, RZ ;  /* 0x0000888010037816 */ /* 0x001fca00000000ff */
[----:B------:R-:W-:-:S07]  /*d310*/  IMAD R2, R3, R18, RZ ;  /* 0x0000001203027224 */ /* 0x000fce00078e02ff */
.L_x_451:
[----:B------:R-:W-:Y:S05]  /*d320*/  BSYNC B1 ;  /* 0x0000000000017941 */ /* 0x000fea0003800000 */
.L_x_450:
[----:B------:R-:W-:Y:S01]  /*d330*/  @!P6 IMAD R103, R103, R17, R2 ;  /* 0x000000116767e224 */ /* 0x000fe200078e0202 */
[----:B------:R-:W-:Y:S04]  /*d340*/  BSSY B1, `(.L_x_452) ;  /* 0x0000006000017945 */ /* 0x000fe80003800000 */
[----:B------:R0:W-:Y:S01]  /*d350*/  @!P6 STG.E.U8 desc[UR36][R8.64+0x99], R103 ;  /* 0x000099670800e986 */ /* 0x0001e2000c101124 */
[----:B------:R-:W-:Y:S05]  /*d360*/  @P1 BRA `(.L_x_453) ;  /* 0x00000000000c1947 */ /* 0x000fea0003800000 */
[----:B------:R-:W0:Y:S02]  /*d370*/  LDG.E.U8 R16, desc[UR36][R14.64+0xa0] ;  /* 0x0000a0240e107981 */ /* 0x000e24000c1e1100 */
[----:B0-----:R-:W-:-:S05]  /*d380*/  PRMT R3, R16, 0x8880, RZ ;  /* 0x0000888010037816 */ /* 0x001fca00000000ff */
[----:B------:R-:W-:-:S07]  /*d390*/  IMAD R2, R3, R18, RZ ;  /* 0x0000001203027224 */ /* 0x000fce00078e02ff */
.L_x_453:
[----:B------:R-:W-:Y:S05]  /*d3a0*/  BSYNC B1 ;  /* 0x0000000000017941 */ /* 0x000fea0003800000 */
.L_x_452:
        /* <DEDUP_REMOVED lines=12> */
.L_x_455:
[----:B------:R-:W-:Y:S05]  /*d470*/  BSYNC B1 ;  /* 0x0000000000017941 */ /* 0x000fea0003800000 */
.L_x_454:
[----:B------:R-:W-:Y:S01]  /*d480*/  @!P4 IMAD R105, R105, R17, R2 ;  /* 0x000000116969c224 */ /* 0x000fe200078e0202 */
[----:B------:R-:W-:Y:S04]  /*d490*/  BSSY B1, `(.L_x_456) ;  /* 0x0000006000017945 */ /* 0x000fe80003800000 */
[----:B------:R0:W-:Y:S01]  /*d4a0*/  @!P4 STG.E.U8 desc[UR36][R6.64+0xa1], R105 ;  /* 0x0000a1690600c986 */ /* 0x0001e2000c101124 */
[----:B------:R-:W-:Y:S05]  /*d4b0*/  @P3 BRA `(.L_x_457) ;  /* 0x00000000000c3947 */ /* 0x000fea0003800000 */
[----:B------:R-:W0:Y:S02]  /*d4c0*/  LDG.E.U8 R16, desc[UR36][R156.64+0xa0] ;  /* 0x0000a0249c107981 */ /* 0x000e24000c1e1100 */
[----:B0-----:R-:W-:-:S05]  /*d4d0*/  PRMT R3, R16, 0x8880, RZ ;  /* 0x0000888010037816 */ /* 0x001fca00000000ff */
[----:B------:R-:W-:-:S07]  /*d4e0*/  IMAD R2, R3, R18, RZ ;  /* 0x0000001203027224 */ /* 0x000fce00078e02ff */
.L_x_457:
[----:B------:R-:W-:Y:S05]  /*d4f0*/  BSYNC B1 ;  /* 0x0000000000017941 */ /* 0x000fea0003800000 */
.L_x_456:
[----:B0-----:R-:W-:Y:S01]  /*d500*/  @!P3 IMAD R3, R106, R17, R2 ;  /* 0x000000116a03b224 */ /* 0x001fe200078e0202 */
[----:B------:R-:W-:Y:S04]  /*d510*/  BSSY B1, `(.L_x_458) ;  /* 0x0000006000017945 */ /* 0x000fe80003800000 */
[----:B------:R0:W-:Y:S01]  /*d520*/  @!P3 STG.E.U8 desc[UR36][R8.64+0xa0], R3 ;  /* 0x0000a0030800b986 */ /* 0x0001e2000c101124 */
[----:B------:R-:W-:Y:S05]  /*d530*/  @P5 BRA `(.L_x_459) ;  /* 0x00000000000c5947 */ /* 0x000fea0003800000 */
[----:B------:R-:W0:Y:S02]  /*d540*/  LDG.E.U8 R16, desc[UR36][R156.64+0xa1] ;  /* 0x0000a1249c107981 */ /* 0x000e24000c1e1100 */
[----:B0-----:R-:W-:-:S05]  /*d550*/  PRMT R3, R16, 0x8880, RZ ;  /* 0x0000888010037816 */ /* 0x001fca00000000ff */
[----:B------:R-:W-:-:S07]  /*d560*/  IMAD R2, R3, R18, RZ ;  /* 0x0000001203027224 */ /* 0x000fce00078e02ff */
.L_x_459:
[----:B------:R-:W-:Y:S05]  /*d570*/  BSYNC B1 ;  /* 0x0000000000017941 */ /* 0x000fea0003800000 */
.L_x_458:
[----:B------:R-:W-:Y:S01]  /*d580*/  @!P5 IMAD R107, R107, R17, R2 ;  /* 0x000000116b6bd224 */ /* 0x000fe200078e0202 */
[----:B------:R-:W-:Y:S04]  /*d590*/  BSSY B1, `(.L_x_460) ;  /* 0x0000006000017945 */ /* 0x000fe80003800000 */
[----:B------:R0:W-:Y:S01]  /*d5a0*/  @!P5 STG.E.U8 desc[UR36][R8.64+0xa1], R107 ;  /* 0x0000a16b0800d986 */ /* 0x0001e2000c101124 */
[----:B------:R-:W-:Y:S05]  /*d5b0*/  @P6 BRA `(.L_x_461) ;  /* 0x00000000000c6947 */ /* 0x000fea0003800000 */
[----:B------:R-:W0:Y:S02]  /*d5c0*/  LDG.E.U8 R16, desc[UR36][R14.64+0xa8] ;  /* 0x0000a8240e107981 */ /* 0x000e24000c1e1100 */
[----:B0-----:R-:W-:-:S05]  /*d5d0*/  PRMT R3, R16, 0x8880, RZ ;  /* 0x0000888010037816 */ /* 0x001fca00000000ff */
[----:B------:R-:W-:-:S07]  /*d5e0*/  IMAD R2, R3, R18, RZ ;  /* 0x0000001203027224 */ /* 0x000fce00078e02ff */
.L_x_461:
[----:B------:R-:W-:Y:S05]  /*d5f0*/  BSYNC B1 ;  /* 0x0000000000017941 */ /* 0x000fea0003800000 */
.L_x_460:
[----:B0-----:R-:W-:Y:S01]  /*d600*/  @!P6 IMAD R3, R108, R17, R2 ;  /* 0x000000116c03e224 */ /* 0x001fe200078e0202 */
[----:B------:R-:W-:Y:S04]  /*d610*/  BSSY B1, `(.L_x_462) ;  /* 0x0000006000017945 */ /* 0x000fe80003800000 */
[----:B------:R0:W-:Y:S01]  /*d620*/  @!P6 STG.E.U8 desc[UR36][R6.64+0xa8], R3 ;  /* 0x0000a8030600e986 */ /* 0x0001e2000c101124 */
[----:B------:R-:W-:Y:S05]  /*d630*/  @P1 BRA `(.L_x_463) ;  /* 0x00000000000c1947 */ /* 0x000fea0003800000 */
[----:B------:R-:W0:Y:S02]  /*d640*/  LDG.E.U8 R16, desc[UR36][R14.64+0xa9] ;  /* 0x0000a9240e107981 */ /* 0x000e24000c1e1100 */
[----:B0-----:R-:W-:-:S05]  /*d650*/  PRMT R3, R16, 0x8880, RZ ;  /* 0x0000888010037816 */ /* 0x001fca00000000ff */
[----:B------:R-:W-:-:S07]  /*d660*/  IMAD R2, R3, R18, RZ ;  /* 0x0000001203027224 */ /* 0x000fce00078e02ff */
.L_x_463:
[----:B------:R-:W-:Y:S05]  /*d670*/  BSYNC B1 ;  /* 0x0000000000017941 */ /* 0x000fea0003800000 */
.L_x_462:
        /* <DEDUP_REMOVED lines=12> */
.L_x_465:
[----:B------:R-:W-:Y:S05]  /*d740*/  BSYNC B1 ;  /* 0x0000000000017941 */ /* 0x000fea0003800000 */
.L_x_464:
[----:B0-----:R-:W-:Y:S01]  /*d750*/  @!P4 IMAD R3, R110, R17, R2 ;  /* 0x000000116e03c224 */ /* 0x001fe200078e0202 */
[----:B------:R-:W-:Y:S04]  /*d760*/  BSSY B1, `(.L_x_466) ;  /* 0x0000006000017945 */ /* 0x000fe80003800000 */
[----:B------:R0:W-:Y:S01]  /*d770*/  @!P4 STG.E.U8 desc[UR36][R8.64+0xa8], R3 ;  /* 0x0000a8030800c986 */ /* 0x0001e2000c101124 */
[----:B------:R-:W-:Y:S05]  /*d780*/  @P3 BRA `(.L_x_467) ;  /* 0x00000000000c3947 */ /* 0x000fea0003800000 */
[----:B------:R-:W0:Y:S02]  /*d790*/  LDG.E.U8 R16, desc[UR36][R156.64+0xa9] ;  /* 0x0000a9249c107981 */ /* 0x000e24000c1e1100 */
[----:B0-----:R-:W-:-:S05]  /*d7a0*/  PRMT R3, R16, 0x8880, RZ ;  /* 0x0000888010037816 */ /* 0x001fca00000000ff */
[----:B------:R-:W-:-:S07]  /*d7b0*/  IMAD R2, R3, R18, RZ ;  /* 0x0000001203027224 */ /* 0x000fce00078e02ff */
.L_x_467:
[----:B------:R-:W-:Y:S05]  /*d7c0*/  BSYNC B1 ;  /* 0x0000000000017941 */ /* 0x000fea0003800000 */
.L_x_466:
[----:B------:R-:W-:Y:S01]  /*d7d0*/  @!P3 IMAD R111, R111, R17, R2 ;  /* 0x000000116f6fb224 */ /* 0x000fe200078e0202 */
[----:B------:R-:W-:Y:S04]  /*d7e0*/  BSSY B1, `(.L_x_468) ;  /* 0x0000006000017945 */ /* 0x000fe80003800000 */
[----:B------:R0:W-:Y:S01]  /*d7f0*/  @!P3 STG.E.U8 desc[UR36][R8.64+0xa9], R111 ;  /* 0x0000a96f0800b986 */ /* 0x0001e2000c101124 */
[----:B------:R-:W-:Y:S05]  /*d800*/  @P5 BRA `(.L_x_469) ;  /* 0x00000000000c5947 */ /* 0x000fea0003800000 */
[----:B------:R-:W0:Y:S02]  /*d810*/  LDG.E.U8 R16, desc[UR36][R14.64+0xb0] ;  /* 0x0000b0240e107981 */ /* 0x000e24000c1e1100 */
[----:B0-----:R-:W-:-:S05]  /*d820*/  PRMT R3, R16, 0x8880, RZ ;  /* 0x0000888010037816 */ /* 0x001fca00000000ff */
[----:B------:R-:W-:-:S07]  /*d830*/  IMAD R2, R3, R18, RZ ;  /* 0x0000001203027224 */ /* 0x000fce00078e02ff */
.L_x_469:
[----:B------:R-:W-:Y:S05]  /*d840*/  BSYNC B1 ;  /* 0x0000000000017941 */ /* 0x000fea0003800000 */
.L_x_468:
[----:B0-----:R-:W-:Y:S01]  /*d850*/  @!P5 IMAD R3, R112, R17, R2 ;  /* 0x000000117003d224 */ /* 0x001fe200078e0202 */
[----:B------:R-:W-:Y:S04]  /*d860*/  BSSY B1, `(.L_x_470) ;  /* 0x0000006000017945 */ /* 0x000fe80003800000 */
[----:B------:R0:W-:Y:S01]  /*d870*/  @!P5 STG.E.U8 desc[UR36][R6.64+0xb0], R3 ;  /* 0x0000b0030600d986 */ /* 0x0001e2000c101124 */
[----:B------:R-:W-:Y:S05]  /*d880*/  @P6 BRA `(.L_x_471) ;  /* 0x00000000000c6947 */ /* 0x000fea0003800000 */
[----:B------:R-:W0:Y:S02]  /*d890*/  LDG.E.U8 R16, desc[UR36][R14.64+0xb1] ;  /* 0x0000b1240e107981 */ /* 0x000e24000c1e1100 */
[----:B0-----:R-:W-:-:S05]  /*d8a0*/  PRMT R3, R16, 0x8880, RZ ;  /* 0x0000888010037816 */ /* 0x001fca00000000ff */
[----:B------:R-:W-:-:S07]  /*d8b0*/  IMAD R2, R3, R18, RZ ;  /* 0x0000001203027224 */ /* 0x000fce00078e02ff */
.L_x_471:
[----:B------:R-:W-:Y:S05]  /*d8c0*/  BSYNC B1 ;  /* 0x0000000000017941 */ /* 0x000fea0003800000 */
.L_x_470:
[----:B------:R-:W-:Y:S01]  /*d8d0*/  @!P6 IMAD R113, R113, R17, R2 ;  /* 0x000000117171e224 */ /* 0x000fe200078e0202 */
[----:B------:R-:W-:Y:S04]  /*d8e0*/  BSSY B1, `(.L_x_472) ;  /* 0x0000006000017945 */ /* 0x000fe80003800000 */
[----:B------:R0:W-:Y:S01]  /*d8f0*/  @!P6 STG.E.U8 desc[UR36][R6.64+0xb1], R113 ;  /* 0x0000b1710600e986 */ /* 0x0001e2000c101124 */
[----:B------:R-:W-:Y:S05]  /*d900*/  @P1 BRA `(.L_x_473) ;  /* 0x00000000000c1947 */ /* 0x000fea0003800000 */
[----:B------:R-:W0:Y:S02]  /*d910*/  LDG.E.U8 R16, desc[UR36][R156.64+0xb0] ;  /* 0x0000b0249c107981 */ /* 0x000e24000c1e1100 */
[----:B0-----:R-:W-:-:S05]  /*d920*/  PRMT R3, R16, 0x8880, RZ ;  /* 0x0000888010037816 */ /* 0x001fca00000000ff */
[----:B------:R-:W-:-:S07]  /*d930*/  IMAD R2, R3, R18, RZ ;  /* 0x0000001203027224 */ /* 0x000fce00078e02ff */
.L_x_473:
[----:B------:R-:W-:Y:S05]  /*d940*/  BSYNC B1 ;  /* 0x0000000000017941 */ /* 0x000fea0003800000 */
.L_x_472:
        /* <DEDUP_REMOVED lines=12> */
.L_x_475:
[----:B------:R-:W-:Y:S05]  /*da10*/  BSYNC B1 ;  /* 0x0000000000017941 */ /* 0x000fea0003800000 */
.L_x_474:
[----:B------:R-:W-:Y:S01]  /*da20*/  @!P4 IMAD R115, R115, R17, R2 ;  /* 0x000000117373c224 */ /* 0x000fe200078e0202 */
[----:B------:R-:W-:Y:S04]  /*da30*/  BSSY B1, `(.L_x_476) ;  /* 0x0000006000017945 */ /* 0x000fe80003800000 */
[----:B------:R0:W-:Y:S01]  /*da40*/  @!P4 STG.E.U8 desc[UR36][R8.64+0xb1], R115 ;  /* 0x0000b1730800c986 */ /* 0x0001e2000c101124 */
[----:B------:R-:W-:Y:S05]  /*da50*/  @P3 BRA `(.L_x_477) ;  /* 0x00000000000c3947 */ /* 0x000fea0003800000 */
[----:B------:R-:W0:Y:S02]  /*da60*/  LDG.E.U8 R16, desc[UR36][R14.64+0xb8] ;  /* 0x0000b8240e107981 */ /* 0x000e24000c1e1100 */
[----:B0-----:R-:W-:-:S05]  /*da70*/  PRMT R3, R16, 0x8880, RZ ;  /* 0x0000888010037816 */ /* 0x001fca00000000ff */
[----:B------:R-:W-:-:S07]  /*da80*/  IMAD R2, R3, R18, RZ ;  /* 0x0000001203027224 */ /* 0x000fce00078e02ff */
.L_x_477:
[----:B------:R-:W-:Y:S05]  /*da90*/  BSYNC B1 ;  /* 0x0000000000017941 */ /* 0x000fea0003800000 */
.L_x_476:
[----:B0-----:R-:W-:Y:S01]  /*daa0*/  @!P3 IMAD R3, R116, R17, R2 ;  /* 0x000000117403b224 */ /* 0x001fe200078e0202 */
[----:B------:R-:W-:Y:S04]  /*dab0*/  BSSY B1, `(.L_x_478) ;  /* 0x0000006000017945 */ /* 0x000fe80003800000 */
[----:B------:R0:W-:Y:S01]  /*dac0*/  @!P3 STG.E.U8 desc[UR36][R6.64+0xb8], R3 ;  /* 0x0000b8030600b986 */ /* 0x0001e2000c101124 */
[----:B------:R-:W-:Y:S05]  /*dad0*/  @P5 BRA `(.L_x_479) ;  /* 0x00000000000c5947 */ /* 0x000fea0003800000 */
[----:B------:R-:W0:Y:S02]  /*dae0*/  LDG.E.U8 R16, desc[UR36][R14.64+0xb9] ;  /* 0x0000b9240e107981 */ /* 0x000e24000c1e1100 */
[----:B0-----:R-:W-:-:S05]  /*daf0*/  PRMT R3, R16, 0x8880, RZ ;  /* 0x0000888010037816 */ /* 0x001fca00000000ff */
[----:B------:R-:W-:-:S07]  /*db00*/  IMAD R2, R3, R18, RZ ;  /* 0x0000001203027224 */ /* 0x000fce00078e02ff */
.L_x_479:
[----:B------:R-:W-:Y:S05]  /*db10*/  BSYNC B1 ;  /* 0x0000000000017941 */ /* 0x000fea0003800000 */
.L_x_478:
[----:B------:R-:W-:Y:S01]  /*db20*/  @!P5 IMAD R117, R117, R17, R2 ;  /* 0x000000117575d224 */ /* 0x000fe200078e0202 */
[----:B------:R-:W-:Y:S04]  /*db30*/  BSSY B1, `(.L_x_480) ;  /* 0x0000006000017945 */ /* 0x000fe80003800000 */
[----:B------:R0:W-:Y:S01]  /*db40*/  @!P5 STG.E.U8 desc[UR36][R6.64+0xb9], R117 ;  /* 0x0000b9750600d986 */ /* 0x0001e2000c101124 */
[----:B------:R-:W-:Y:S05]  /*db50*/  @P6 BRA `(.L_x_481) ;  /* 0x00000000000c6947 */ /* 0x000fea0003800000 */
[----:B------:R-:W0:Y:S02]  /*db60*/  LDG.E.U8 R16, desc[UR36][R156.64+0xb8] ;  /* 0x0000b8249c107981 */ /* 0x000e24000c1e1100 */
[----:B0-----:R-:W-:-:S05]  /*db70*/  PRMT R3, R16, 0x8880, RZ ;  /* 0x0000888010037816 */ /* 0x001fca00000000ff */
[----:B------:R-:W-:-:S07]  /*db80*/  IMAD R2, R3, R18, RZ ;  /* 0x0000001203027224 */ /* 0x000fce00078e02ff */
.L_x_481:
[----:B------:R-:W-:Y:S05]  /*db90*/  BSYNC B1 ;  /* 0x0000000000017941 */ /* 0x000fea0003800000 */
.L_x_480:
[----:B0-----:R-:W-:Y:S01]  /*dba0*/  @!P6 IMAD R3, R118, R17, R2 ;  /* 0x000000117603e224 */ /* 0x001fe200078e0202 */
[----:B------:R-:W-:Y:S04]  /*dbb0*/  BSSY B1, `(.L_x_482) ;  /* 0x0000006000017945 */ /* 0x000fe80003800000 */
[----:B------:R0:W-:Y:S01]  /*dbc0*/  @!P6 STG.E.U8 desc[UR36][R8.64+0xb8], R3 ;  /* 0x0000b8030800e986 */ /* 0x0001e2000c101124 */
[----:B------:R-:W-:Y:S05]  /*dbd0*/  @P1 BRA `(.L_x_483) ;  /* 0x00000000000c1947 */ /* 0x000fea0003800000 */
[----:B------:R-:W0:Y:S02]  /*dbe0*/  LDG.E.U8 R16, desc[UR36][R156.64+0xb9] ;  /* 0x0000b9249c107981 */ /* 0x000e24000c1e1100 */
[----:B0-----:R-:W-:-:S05]  /*dbf0*/  PRMT R3, R16, 0x8880, RZ ;  /* 0x0000888010037816 */ /* 0x001fca00000000ff */
[----:B------:R-:W-:-:S07]  /*dc00*/  IMAD R2, R3, R18, RZ ;  /* 0x0000001203027224 */ /* 0x000fce00078e02ff */
.L_x_483:
[----:B------:R-:W-:Y:S05]  /*dc10*/  BSYNC B1 ;  /* 0x0000000000017941 */ /* 0x000fea0003800000 */
.L_x_482:
        /* <DEDUP_REMOVED lines=12> */
.L_x_485:
[----:B------:R-:W-:Y:S05]  /*dce0*/  BSYNC B1 ;  /* 0x0000000000017941 */ /* 0x000fea0003800000 */
.L_x_484:
[----:B0-----:R-:W-:Y:S01]  /*dcf0*/  @!P4 IMAD R3, R120, R17, R2 ;  /* 0x000000117803c224 */ /* 0x001fe200078e0202 */
[----:B------:R-:W-:Y:S04]  /*dd00*/  BSSY B1, `(.L_x_486) ;  /* 0x0000006000017945 */ /* 0x000fe80003800000 */
[----:B------:R0:W-:Y:S01]  /*dd10*/  @!P4 STG.E.U8 desc[UR36][R6.64+0xc0], R3 ;  /* 0x0000c0030600c986 */ /* 0x0001e2000c101124 */
[----:B------:R-:W-:Y:S05]  /*dd20*/  @P3 BRA `(.L_x_487) ;  /* 0x00000000000c3947 */ /* 0x000fea0003800000 */
[----:B------:R-:W0:Y:S02]  /*dd30*/  LDG.E.U8 R16, desc[UR36][R14.64+0xc1] ;  /* 0x0000c1240e107981 */ /* 0x000e24000c1e1100 */
[----:B0-----:R-:W-:-:S05]  /*dd40*/  PRMT R3, R16, 0x8880, RZ ;  /* 0x0000888010037816 */ /* 0x001fca00000000ff */
[----:B------:R-:W-:-:S07]  /*dd50*/  IMAD R2, R3, R18, RZ ;  /* 0x0000001203027224 */ /* 0x000fce00078e02ff */
.L_x_487:
[----:B------:R-:W-:Y:S05]  /*dd60*/  BSYNC B1 ;  /* 0x0000000000017941 */ /* 0x000fea0003800000 */
.L_x_486:
[----:B------:R-:W-:Y:S01]  /*dd70*/  @!P3 IMAD R121, R121, R17, R2 ;  /* 0x000000117979b224 */ /* 0x000fe200078e0202 */
[----:B------:R-:W-:Y:S04]  /*dd80*/  BSSY B1, `(.L_x_488) ;  /* 0x0000006000017945 */ /* 0x000fe80003800000 */
[----:B------:R0:W-:Y:S01]  /*dd90*/  @!P3 STG.E.U8 desc[UR36][R6.64+0xc1], R121 ;  /* 0x0000c1790600b986 */ /* 0x0001e2000c101124 */
[----:B------:R-:W-:Y:S05]  /*dda0*/  @P5 BRA `(.L_x_489) ;  /* 0x00000000000c5947 */ /* 0x000fea0003800000 */
[----:B------:R-:W0:Y:S02]  /*ddb0*/  LDG.E.U8 R16, desc[UR36][R156.64+0xc0] ;  /* 0x0000c0249c107981 */ /* 0x000e24000c1e1100 */
[----:B0-----:R-:W-:-:S05]  /*ddc0*/  PRMT R3, R16, 0x8880, RZ ;  /* 0x0000888010037816 */ /* 0x001fca00000000ff */
[----:B------:R-:W-:-:S07]  /*ddd0*/  IMAD R2, R3, R18, RZ ;  /* 0x0000001203027224 */ /* 0x000fce00078e02ff */
.L_x_489:
[----:B------:R-:W-:Y:S05]  /*dde0*/  BSYNC B1 ;  /* 0x0000000000017941 */ /* 0x000fea0003800000 */
.L_x_488:
[----:B0-----:R-:W-:Y:S01]  /*ddf0*/  @!P5 IMAD R3, R122, R17, R2 ;  /* 0x000000117a03d224 */ /* 0x001fe200078e0202 */
[----:B------:R-:W-:Y:S04]  /*de00*/  BSSY B1, `(.L_x_490) ;  /* 0x0000006000017945 */ /* 0x000fe80003800000 */
[----:B------:R0:W-:Y:S01]  /*de10*/  @!P5 STG.E.U8 desc[UR36][R8.64+0xc0], R3 ;  /* 0x0000c0030800d986 */ /* 0x0001e2000c101124 */
[----:B------:R-:W-:Y:S05]  /*de20*/  @P6 BRA `(.L_x_491) ;  /* 0x00000000000c6947 */ /* 0x000fea0003800000 */
[----:B------:R-:W0:Y:S02]  /*de30*/  LDG.E.U8 R16, desc[UR36][R156.64+0xc1] ;  /* 0x0000c1249c107981 */ /* 0x000e24000c1e1100 */
[----:B0-----:R-:W-:-:S05]  /*de40*/  PRMT R3, R16, 0x8880, RZ ;  /* 0x0000888010037816 */ /* 0x001fca00000000ff */
[----:B------:R-:W-:-:S07]  /*de50*/  IMAD R2, R3, R18, RZ ;  /* 0x0000001203027224 */ /* 0x000fce00078e02ff */
.L_x_491:
[----:B------:R-:W-:Y:S05]  /*de60*/  BSYNC B1 ;  /* 0x0000000000017941 */ /* 0x000fea0003800000 */
.L_x_490:
[----:B------:R-:W-:Y:S01]  /*de70*/  @!P6 IMAD R123, R123, R17, R2 ;  /* 0x000000117b7be224 */ /* 0x000fe200078e0202 */
[----:B------:R-:W-:Y:S04]  /*de80*/  BSSY B1, `(.L_x_492) ;  /* 0x0000006000017945 */ /* 0x000fe80003800000 */
[----:B------:R0:W-:Y:S01]  /*de90*/  @!P6 STG.E.U8 desc[UR36][R8.64+0xc1], R123 ;  /* 0x0000c17b0800e986 */ /* 0x0001e2000c101124 */
[----:B------:R-:W-:Y:S05]  /*dea0*/  @P1 BRA `(.L_x_493) ;  /* 0x00000000000c1947 */ /* 0x000fea0003800000 */
[----:B------:R-:W0:Y:S02]  /*deb0*/  LDG.E.U8 R16, desc[UR36][R14.64+0xc8] ;  /* 0x0000c8240e107981 */ /* 0x000e24000c1e1100 */
[----:B0-----:R-:W-:-:S05]  /*dec0*/  PRMT R3, R16, 0x8880, RZ ;  /* 0x0000888010037816 */ /* 0x001fca00000000ff */
[----:B------:R-:W-:-:S07]  /*ded0*/  IMAD R2, R3, R18, RZ ;  /* 0x0000001203027224 */ /* 0x000fce00078e02ff */
.L_x_493:
[----:B------:R-:W-:Y:S05]  /*dee0*/  BSYNC B1 ;  /* 0x0000000000017941 */ /* 0x000fea0003800000 */
.L_x_492:
        /* <DEDUP_REMOVED lines=12> */
.L_x_495:
[----:B------:R-:W-:Y:S05]  /*dfb0*/  BSYNC B1 ;  /* 0x0000000000017941 */ /* 0x000fea0003800000 */
.L_x_494:
[----:B------:R-:W-:Y:S01]  /*dfc0*/  @!P4 IMAD R125, R125, R17, R2 ;  /* 0x000000117d7dc224 */ /* 0x000fe200078e0202 */
[----:B------:R-:W-:Y:S04]  /*dfd0*/  BSSY B1, `(.L_x_496) ;  /* 0x0000006000017945 */ /* 0x000fe80003800000 */
[----:B------:R0:W-:Y:S01]  /*dfe0*/  @!P4 STG.E.U8 desc[UR36][R6.64+0xc9], R125 ;  /* 0x0000c97d0600c986 */ /* 0x0001e2000c101124 */
[----:B------:R-:W-:Y:S05]  /*dff0*/  @P3 BRA `(.L_x_497) ;  /* 0x00000000000c3947 */ /* 0x000fea0003800000 */
[----:B------:R-:W0:Y:S02]  /*e000*/  LDG.E.U8 R16, desc[UR36][R156.64+0xc8] ;  /* 0x0000c8249c107981 */ /* 0x000e24000c1e1100 */
[----:B0-----:R-:W-:-:S05]  /*e010*/  PRMT R3, R16, 0x8880, RZ ;  /* 0x0000888010037816 */ /* 0x001fca00000000ff */
[----:B------:R-:W-:-:S07]  /*e020*/  IMAD R2, R3, R18, RZ ;  /* 0x0000001203027224 */ /* 0x000fce00078e02ff */
.L_x_497:
[----:B------:R-:W-:Y:S05]  /*e030*/  BSYNC B1 ;  /* 0x0000000000017941 */ /* 0x000fea0003800000 */
.L_x_496:
[----:B0-----:R-:W-:Y:S01]  /*e040*/  @!P3 IMAD R3, R126, R17, R2 ;  /* 0x000000117e03b224 */ /* 0x001fe200078e0202 */
[----:B------:R-:W-:Y:S04]  /*e050*/  BSSY B1, `(.L_x_498) ;  /* 0x0000006000017945 */ /* 0x000fe80003800000 */
[----:B------:R0:W-:Y:S01]  /*e060*/  @!P3 STG.E.U8 desc[UR36][R8.64+0xc8], R3 ;  /* 0x0000c8030800b986 */ /* 0x0001e2000c101124 */
[----:B------:R-:W-:Y:S05]  /*e070*/  @P5 BRA `(.L_x_499) ;  /* 0x00000000000c5947 */ /* 0x000fea0003800000 */
[----:B------:R-:W0:Y:S02]  /*e080*/  LDG.E.U8 R16, desc[UR36][R156.64+0xc9] ;  /* 0x0000c9249c107981 */ /* 0x000e24000c1e1100 */
[----:B0-----:R-:W-:-:S05]  /*e090*/  PRMT R3, R16, 0x8880, RZ ;  /* 0x0000888010037816 */ /* 0x001fca00000000ff */
[----:B------:R-:W-:-:S07]  /*e0a0*/  IMAD R2, R3, R18, RZ ;  /* 0x0000001203027224 */ /* 0x000fce00078e02ff */
.L_x_499:
[----:B------:R-:W-:Y:S05]  /*e0b0*/  BSYNC B1 ;  /* 0x0000000000017941 */ /* 0x000fea0003800000 */
.L_x_498:
[----:B------:R-:W-:Y:S01]  /*e0c0*/  @!P5 IMAD R127, R127, R17, R2 ;  /* 0x000000117f7fd224 */ /* 0x000fe200078e0202 */
[----:B------:R-:W-:Y:S04]  /*e0d0*/  BSSY B1, `(.L_x_500) ;  /* 0x0000006000017945 */ /* 0x000fe80003800000 */
[----:B------:R0:W-:Y:S01]  /*e0e0*/  @!P5 STG.E.U8 desc[UR36][R8.64+0xc9], R127 ;  /* 0x0000c97f0800d986 */ /* 0x0001e2000c101124 */
[----:B------:R-:W-:Y:S05]  /*e0f0*/  @P6 BRA `(.L_x_501) ;  /* 0x00000000000c6947 */ /* 0x000fea0003800000 */
[----:B------:R-:W0:Y:S02]  /*e100*/  LDG.E.U8 R16, desc[UR36][R14.64+0xd0] ;  /* 0x0000d0240e107981 */ /* 0x000e24000c1e1100 */
[----:B0-----:R-:W-:-:S05]  /*e110*/  PRMT R3, R16, 0x8880, RZ ;  /* 0x0000888010037816 */ /* 0x001fca00000000ff */
[----:B------:R-:W-:-:S07]  /*e120*/  IMAD R2, R3, R18, RZ ;  /* 0x0000001203027224 */ /* 0x000fce00078e02ff */
.L_x_501:
[----:B------:R-:W-:Y:S05]  /*e130*/  BSYNC B1 ;  /* 0x0000000000017941 */ /* 0x000fea0003800000 */
.L_x_500:
[----:B0-----:R-:W-:Y:S01]  /*e140*/  @!P6 IMAD R3, R128, R17, R2 ;  /* 0x000000118003e224 */ /* 0x001fe200078e0202 */
[----:B------:R-:W-:Y:S04]  /*e150*/  BSSY B1, `(.L_x_502) ;  /* 0x0000006000017945 */ /* 0x000fe80003800000 */
[----:B------:R0:W-:Y:S01]  /*e160*/  @!P6 STG.E.U8 desc[UR36][R6.64+0xd0], R3 ;  /* 0x0000d0030600e986 */ /* 0x0001e2000c101124 */
[----:B------:R-:W-:Y:S05]  /*e170*/  @P1 BRA `(.L_x_503) ;  /* 0x00000000000c1947 */ /* 0x000fea0003800000 */
[----:B------:R-:W0:Y:S02]  /*e180*/  LDG.E.U8 R16, desc[UR36][R14.64+0xd1] ;  /* 0x0000d1240e107981 */ /* 0x000e24000c1e1100 */
[----:B0-----:R-:W-:-:S05]  /*e190*/  PRMT R3, R16, 0x8880, RZ ;  /* 0x0000888010037816 */ /* 0x001fca00000000ff */
[----:B------:R-:W-:-:S07]  /*e1a0*/  IMAD R2, R3, R18, RZ ;  /* 0x0000001203027224 */ /* 0x000fce00078e02ff */
.L_x_503:
[----:B------:R-:W-:Y:S05]  /*e1b0*/  BSYNC B1 ;  /* 0x0000000000017941 */ /* 0x000fea0003800000 */
.L_x_502:
        /* <DEDUP_REMOVED lines=12> */
.L_x_505:
[----:B------:R-:W-:Y:S05]  /*e280*/  BSYNC B1 ;  /* 0x0000000000017941 */ /* 0x000fea0003800000 */
.L_x_504:
[----:B0-----:R-:W-:Y:S01]  /*e290*/  @!P4 IMAD R3, R130, R17, R2 ;  /* 0x000000118203c224 */ /* 0x001fe200078e0202 */
[----:B------:R-:W-:Y:S04]  /*e2a0*/  BSSY B1, `(.L_x_506) ;  /* 0x0000006000017945 */ /* 0x000fe80003800000 */
[----:B------:R0:W-:Y:S01]  /*e2b0*/  @!P4 STG.E.U8 desc[UR36][R8.64+0xd0], R3 ;  /* 0x0000d0030800c986 */ /* 0x0001e2000c101124 */
[----:B------:R-:W-:Y:S05]  /*e2c0*/  @P3 BRA `(.L_x_507) ;  /* 0x00000000000c3947 */ /* 0x000fea0003800000 */
[----:B------:R-:W0:Y:S02]  /*e2d0*/  LDG.E.U8 R16, desc[UR36][R156.64+0xd1] ;  /* 0x0000d1249c107981 */ /* 0x000e24000c1e1100 */
[----:B0-----:R-:W-:-:S05]  /*e2e0*/  PRMT R3, R16, 0x8880, RZ ;  /* 0x0000888010037816 */ /* 0x001fca00000000ff */
[----:B------:R-:W-:-:S07]  /*e2f0*/  IMAD R2, R3, R18, RZ ;  /* 0x0000001203027224 */ /* 0x000fce00078e02ff */
.L_x_507:
[----:B------:R-:W-:Y:S05]  /*e300*/  BSYNC B1 ;  /* 0x0000000000017941 */ /* 0x000fea0003800000 */
.L_x_506:
[----:B------:R-:W-:Y:S01]  /*e310*/  @!P3 IMAD R131, R131, R17, R2 ;  /* 0x000000118383b224 */ /* 0x000fe200078e0202 */
[----:B------:R-:W-:Y:S04]  /*e320*/  BSSY B1, `(.L_x_508) ;  /* 0x0000006000017945 */ /* 0x000fe80003800000 */
[----:B------:R0:W-:Y:S01]  /*e330*/  @!P3 STG.E.U8 desc[UR36][R8.64+0xd1], R131 ;  /* 0x0000d1830800b986 */ /* 0x0001e2000c101124 */
[----:B------:R-:W-:Y:S05]  /*e340*/  @P5 BRA `(.L_x_509) ;  /* 0x00000000000c5947 */ /* 0x000fea0003800000 */
[----:B------:R-:W0:Y:S02]  /*e350*/  LDG.E.U8 R16, desc[UR36][R14.64+0xd8] ;  /* 0x0000d8240e107981 */ /* 0x000e24000c1e1100 */
[----:B0-----:R-:W-:-:S05]  /*e360*/  PRMT R3, R16, 0x8880, RZ ;  /* 0x0000888010037816 */ /* 0x001fca00000000ff */
[----:B------:R-:W-:-:S07]  /*e370*/  IMAD R2, R3, R18, RZ ;  /* 0x0000001203027224 */ /* 0x000fce00078e02ff */
.L_x_509:
[----:B------:R-:W-:Y:S05]  /*e380*/  BSYNC B1 ;  /* 0x0000000000017941 */ /* 0x000fea0003800000 */
.L_x_508:
[----:B0-----:R-:W-:Y:S01]  /*e390*/  @!P5 IMAD R3, R132, R17, R2 ;  /* 0x000000118403d224 */ /* 0x001fe200078e0202 */
[----:B------:R-:W-:Y:S04]  /*e3a0*/  BSSY B1, `(.L_x_510) ;  /* 0x0000006000017945 */ /* 0x000fe80003800000 */
[----:B------:R0:W-:Y:S01]  /*e3b0*/  @!P5 STG.E.U8 desc[UR36][R6.64+0xd8], R3 ;  /* 0x0000d8030600d986 */ /* 0x0001e2000c101124 */
[----:B------:R-:W-:Y:S05]  /*e3c0*/  @P6 BRA `(.L_x_511) ;  /* 0x00000000000c6947 */ /* 0x000fea0003800000 */
[----:B------:R-:W0:Y:S02]  /*e3d0*/  LDG.E.U8 R16, desc[UR36][R14.64+0xd9] ;  /* 0x0000d9240e107981 */ /* 0x000e24000c1e1100 */
[----:B0-----:R-:W-:-:S05]  /*e3e0*/  PRMT R3, R16, 0x8880, RZ ;  /* 0x0000888010037816 */ /* 0x001fca00000000ff */
[----:B------:R-:W-:-:S07]  /*e3f0*/  IMAD R2, R3, R18, RZ ;  /* 0x0000001203027224 */ /* 0x000fce00078e02ff */
.L_x_511:
[----:B------:R-:W-:Y:S05]  /*e400*/  BSYNC B1 ;  /* 0x0000000000017941 */ /* 0x000fea0003800000 */
.L_x_510:
[----:B------:R-:W-:Y:S01]  /*e410*/  @!P6 IMAD R133, R133, R17, R2 ;  /* 0x000000118585e224 */ /* 0x000fe200078e0202 */
[----:B------:R-:W-:Y:S04]  /*e420*/  BSSY B1, `(.L_x_512) ;  /* 0x0000006000017945 */ /* 0x000fe80003800000 */
[----:B------:R0:W-:Y:S01]  /*e430*/  @!P6 STG.E.U8 desc[UR36][R6.64+0xd9], R133 ;  /* 0x0000d9850600e986 */ /* 0x0001e2000c101124 */
[----:B------:R-:W-:Y:S05]  /*e440*/  @P1 BRA `(.L_x_513) ;  /* 0x00000000000c1947 */ /* 0x000fea0003800000 */
[----:B------:R-:W0:Y:S02]  /*e450*/  LDG.E.U8 R16, desc[UR36][R156.64+0xd8] ;  /* 0x0000d8249c107981 */ /* 0x000e24000c1e1100 */
[----:B0-----:R-:W-:-:S05]  /*e460*/  PRMT R3, R16, 0x8880, RZ ;  /* 0x0000888010037816 */ /* 0x001fca00000000ff */
[----:B------:R-:W-:-:S07]  /*e470*/  IMAD R2, R3, R18, RZ ;  /* 0x0000001203027224 */ /* 0x000fce00078e02ff */
.L_x_513:
[----:B------:R-:W-:Y:S05]  /*e480*/  BSYNC B1 ;  /* 0x0000000000017941 */ /* 0x000fea0003800000 */
.L_x_512:
        /* <DEDUP_REMOVED lines=12> */
.L_x_515:
[----:B------:R-:W-:Y:S05]  /*e550*/  BSYNC B1 ;  /* 0x0000000000017941 */ /* 0x000fea0003800000 */
.L_x_514:
[----:B------:R-:W-:Y:S01]  /*e560*/  @!P4 IMAD R135, R135, R17, R2 ;  /* 0x000000118787c224 */ /* 0x000fe200078e0202 */
[----:B------:R-:W-:Y:S04]  /*e570*/  BSSY B1, `(.L_x_516) ;  /* 0x0000006000017945 */ /* 0x000fe80003800000 */
[----:B------:R0:W-:Y:S01]  /*e580*/  @!P4 STG.E.U8 desc[UR36][R8.64+0xd9], R135 ;  /* 0x0000d9870800c986 */ /* 0x0001e2000c101124 */
[----:B------:R-:W-:Y:S05]  /*e590*/  @P3 BRA `(.L_x_517) ;  /* 0x00000000000c3947 */ /* 0x000fea0003800000 */
[----:B------:R-:W0:Y:S02]  /*e5a0*/  LDG.E.U8 R16, desc[UR36][R14.64+0xe0] ;  /* 0x0000e0240e107981 */ /* 0x000e24000c1e1100 */
[----:B0-----:R-:W-:-:S05]  /*e5b0*/  PRMT R3, R16, 0x8880, RZ ;  /* 0x0000888010037816 */ /* 0x001fca00000000ff */
[----:B------:R-:W-:-:S07]  /*e5c0*/  IMAD R2, R3, R18, RZ ;  /* 0x0000001203027224 */ /* 0x000fce00078e02ff */
.L_x_517:
[----:B------:R-:W-:Y:S05]  /*e5d0*/  BSYNC B1 ;  /* 0x0000000000017941 */ /* 0x000fea0003800000 */
.L_x_516:
[----:B0-----:R-:W-:Y:S01]  /*e5e0*/  @!P3 IMAD R3, R136, R17, R2 ;  /* 0x000000118803b224 */ /* 0x001fe200078e0202 */
[----:B------:R-:W-:Y:S04]  /*e5f0*/  BSSY B1, `(.L_x_518) ;  /* 0x0000006000017945 */ /* 0x000fe80003800000 */
[----:B------:R0:W-:Y:S01]  /*e600*/  @!P3 STG.E.U8 desc[UR36][R6.64+0xe0], R3 ;  /* 0x0000e0030600b986 */ /* 0x0001e2000c101124 */
[----:B------:R-:W-:Y:S05]  /*e610*/  @P5 BRA `(.L_x_519) ;  /* 0x00000000000c5947 */ /* 0x000fea0003800000 */
[----:B------:R-:W0:Y:S02]  /*e620*/  LDG.E.U8 R16, desc[UR36][R14.64+0xe1] ;  /* 0x0000e1240e107981 */ /* 0x000e24000c1e1100 */
[----:B0-----:R-:W-:-:S05]  /*e630*/  PRMT R3, R16, 0x8880, RZ ;  /* 0x0000888010037816 */ /* 0x001fca00000000ff */
[----:B------:R-:W-:-:S07]  /*e640*/  IMAD R2, R3, R18, RZ ;  /* 0x0000001203027224 */ /* 0x000fce00078e02ff */
.L_x_519:
[----:B------:R-:W-:Y:S05]  /*e650*/  BSYNC B1 ;  /* 0x0000000000017941 */ /* 0x000fea0003800000 */
.L_x_518:
[----:B------:R-:W-:Y:S01]  /*e660*/  @!P5 IMAD R137, R137, R17, R2 ;  /* 0x000000118989d224 */ /* 0x000fe200078e0202 */
[----:B------:R-:W-:Y:S04]  /*e670*/  BSSY B1, `(.L_x_520) ;  /* 0x0000006000017945 */ /* 0x000fe80003800000 */
[----:B------:R0:W-:Y:S01]  /*e680*/  @!P5 STG.E.U8 desc[UR36][R6.64+0xe1], R137 ;  /* 0x0000e1890600d986 */ /* 0x0001e2000c101124 */
[----:B------:R-:W-:Y:S05]  /*e690*/  @P6 BRA `(.L_x_521) ;  /* 0x00000000000c6947 */ /* 0x000fea0003800000 */
[----:B------:R-:W0:Y:S02]  /*e6a0*/  LDG.E.U8 R16, desc[UR36][R156.64+0xe0] ;  /* 0x0000e0249c107981 */ /* 0x000e24000c1e1100 */
[----:B0-----:R-:W-:-:S05]  /*e6b0*/  PRMT R3, R16, 0x8880, RZ ;  /* 0x0000888010037816 */ /* 0x001fca00000000ff */
[----:B------:R-:W-:-:S07]  /*e6c0*/  IMAD R2, R3, R18, RZ ;  /* 0x0000001203027224 */ /* 0x000fce00078e02ff */
.L_x_521:
[----:B------:R-:W-:Y:S05]  /*e6d0*/  BSYNC B1 ;  /* 0x0000000000017941 */ /* 0x000fea0003800000 */
.L_x_520:
[----:B0-----:R-:W-:Y:S01]  /*e6e0*/  @!P6 IMAD R3, R138, R17, R2 ;  /* 0x000000118a03e224 */ /* 0x001fe200078e0202 */
[----:B------:R-:W-:Y:S04]  /*e6f0*/  BSSY B1, `(.L_x_522) ;  /* 0x0000006000017945 */ /* 0x000fe80003800000 */
[----:B------:R0:W-:Y:S01]  /*e700*/  @!P6 STG.E.U8 desc[UR36][R8.64+0xe0], R3 ;  /* 0x0000e0030800e986 */ /* 0x0001e2000c101124 */
[----:B------:R-:W-:Y:S05]  /*e710*/  @P1 BRA `(.L_x_523) ;  /* 0x00000000000c1947 */ /* 0x000fea0003800000 */
[----:B------:R-:W0:Y:S02]  /*e720*/  LDG.E.U8 R16, desc[UR36][R156.64+0xe1] ;  /* 0x0000e1249c107981 */ /* 0x000e24000c1e1100 */
[----:B0-----:R-:W-:-:S05]  /*e730*/  PRMT R3, R16, 0x8880, RZ ;  /* 0x0000888010037816 */ /* 0x001fca00000000ff */
[----:B------:R-:W-:-:S07]  /*e740*/  IMAD R2, R3, R18, RZ ;  /* 0x0000001203027224 */ /* 0x000fce00078e02ff */
.L_x_523:
[----:B------:R-:W-:Y:S05]  /*e750*/  BSYNC B1 ;  /* 0x0000000000017941 */ /* 0x000fea0003800000 */
.L_x_522:
        /* <DEDUP_REMOVED lines=12> */
.L_x_525:
[----:B------:R-:W-:Y:S05]  /*e820*/  BSYNC B1 ;  /* 0x0000000000017941 */ /* 0x000fea0003800000 */
.L_x_524:
[----:B0-----:R-:W-:Y:S01]  /*e830*/  @!P5 IMAD R3, R140, R17, R2 ;  /* 0x000000118c03d224 */ /* 0x001fe200078e0202 */
[----:B------:R-:W-:Y:S04]  /*e840*/  BSSY B1, `(.L_x_526) ;  /* 0x0000006000017945 */ /* 0x000fe80003800000 */
[----:B------:R0:W-:Y:S01]  /*e850*/  @!P5 STG.E.U8 desc[UR36][R6.64+0xe8], R3 ;  /* 0x0000e8030600d986 */ /* 0x0001e2000c101124 */
[----:B------:R-:W-:Y:S05]  /*e860*/  @P3 BRA `(.L_x_527) ;  /* 0x00000000000c3947 */ /* 0x000fea0003800000 */
[----:B------:R-:W0:Y:S02]  /*e870*/  LDG.E.U8 R16, desc[UR36][R14.64+0xe9] ;  /* 0x0000e9240e107981 */ /* 0x000e24000c1e1100 */
[----:B0-----:R-:W-:-:S05]  /*e880*/  PRMT R3, R16, 0x8880, RZ ;  /* 0x0000888010037816 */ /* 0x001fca00000000ff */
[----:B------:R-:W-:-:S07]  /*e890*/  IMAD R2, R3, R18, RZ ;  /* 0x0000001203027224 */ /* 0x000fce00078e02ff */
.L_x_527:
[----:B------:R-:W-:Y:S05]  /*e8a0*/  BSYNC B1 ;  /* 0x0000000000017941 */ /* 0x000fea0003800000 */
.L_x_526:
[----:B------:R-:W-:Y:S01]  /*e8b0*/  @!P3 IMAD R141, R141, R17, R2 ;  /* 0x000000118d8db224 */ /* 0x000fe200078e0202 */
[----:B------:R-:W-:Y:S04]  /*e8c0*/  BSSY B1, `(.L_x_528) ;  /* 0x0000006000017945 */ /* 0x000fe80003800000 */
[----:B------:R0:W-:Y:S01]  /*e8d0*/  @!P3 STG.E.U8 desc[UR36][R6.64+0xe9], R141 ;  /* 0x0000e98d0600b986 */ /* 0x0001e2000c101124 */
[----:B------:R-:W-:Y:S05]  /*e8e0*/  @P1 BRA `(.L_x_529) ;  /* 0x00000000000c1947 */ /* 0x000fea0003800000 */
[----:B------:R-:W0:Y:S02]  /*e8f0*/  LDG.E.U8 R16, desc[UR36][R156.64+0xe8] ;  /* 0x0000e8249c107981 */ /* 0x000e24000c1e1100 */
[----:B0-----:R-:W-:-:S05]  /*e900*/  PRMT R3, R16, 0x8880, RZ ;  /* 0x0000888010037816 */ /* 0x001fca00000000ff */
[----:B------:R-:W-:-:S07]  /*e910*/  IMAD R2, R3, R18, RZ ;  /* 0x0000001203027224 */ /* 0x000fce00078e02ff */
.L_x_529:
[----:B------:R-:W-:Y:S05]  /*e920*/  BSYNC B1 ;  /* 0x0000000000017941 */ /* 0x000fea0003800000 */
.L_x_528:
[----:B0-----:R-:W-:Y:S01]  /*e930*/  @!P1 IMAD R3, R142, R17, R2 ;  /* 0x000000118e039224 */ /* 0x001fe200078e0202 */
[----:B------:R-:W-:Y:S04]  /*e940*/  BSSY B1, `(.L_x_530) ;  /* 0x0000006000017945 */ /* 0x000fe80003800000 */
[----:B------:R0:W-:Y:S01]  /*e950*/  @!P1 STG.E.U8 desc[UR36][R8.64+0xe8], R3 ;  /* 0x0000e80308009986 */ /* 0x0001e2000c101124 */
[----:B------:R-:W-:Y:S05]  /*e960*/  @P6 BRA `(.L_x_531) ;  /* 0x00000000000c6947 */ /* 0x000fea0003800000 */
[----:B------:R-:W0:Y:S02]  /*e970*/  LDG.E.U8 R16, desc[UR36][R156.64+0xe9] ;  /* 0x0000e9249c107981 */ /* 0x000e24000c1e1100 */
[----:B0-----:R-:W-:-:S05]  /*e980*/  PRMT R3, R16, 0x8880, RZ ;  /* 0x0000888010037816 */ /* 0x001fca00000000ff */
[----:B------:R-:W-:-:S07]  /*e990*/  IMAD R2, R3, R18, RZ ;  /* 0x0000001203027224 */ /* 0x000fce00078e02ff */
.L_x_531:
[----:B------:R-:W-:Y:S05]  /*e9a0*/  BSYNC B1 ;  /* 0x0000000000017941 */ /* 0x000fea0003800000 */
.L_x_530:
[----:B------:R-:W-:Y:S01]  /*e9b0*/  @!P6 IMAD R143, R143, R17, R2 ;  /* 0x000000118f8fe224 */ /* 0x000fe200078e0202 */
[----:B------:R-:W-:Y:S04]  /*e9c0*/  BSSY B1, `(.L_x_532) ;  /* 0x0000006000017945 */ /* 0x000fe80003800000 */
[----:B------:R0:W-:Y:S01]  /*e9d0*/  @!P6 STG.E.U8 desc[UR36][R8.64+0xe9], R143 ;  /* 0x0000e98f0800e986 */ /* 0x0001e2000c101124 */
[----:B------:R-:W-:Y:S05]  /*e9e0*/  @P4 BRA `(.L_x_533) ;  /* 0x00000000000c4947 */ /* 0x000fea0003800000 */
[----:B------:R-:W0:Y:S02]  /*e9f0*/  LDG.E.U8 R16, desc[UR36][R14.64+0xf0] ;  /* 0x0000f0240e107981 */ /* 0x000e24000c1e1100 */
[----:B0-----:R-:W-:-:S05]  /*ea00*/  PRMT R3, R16, 0x8880, RZ ;  /* 0x0000888010037816 */ /* 0x001fca00000000ff */
[----:B------:R-:W-:-:S07]  /*ea10*/  IMAD R2, R3, R18, RZ ;  /* 0x0000001203027224 */ /* 0x000fce00078e02ff */
.L_x_533:
[----:B------:R-:W-:Y:S05]  /*ea20*/  BSYNC B1 ;  /* 0x0000000000017941 */ /* 0x000fea0003800000 */
.L_x_532:
[----:B------:R-:W-:Y:S01]  /*ea30*/  ISETP.LT.OR P3, PT, R0, 0xf2, !P2 ;  /* 0x000000f20000780c */ /* 0x000fe20005761670 */
[----:B0-----:R-:W-:Y:S01]  /*ea40*/  @!P4 IMAD R3, R144, R17, R2 ;  /* 0x000000119003c224 */ /* 0x001fe200078e0202 */
[----:B------:R-:W-:Y:S01]  /*ea50*/  BSSY B1, `(.L_x_534) ;  /* 0x000000b000017945 */ /* 0x000fe20003800000 */
[C---:B------:R-:W-:Y:S02]  /*ea60*/  ISETP.LT.OR P1, PT, R0.reuse, 0xf1, !P0 ;  /* 0x000000f10000780c */ /* 0x040fe40004721670 */
[C---:B------:R-:W-:Y:S01]  /*ea70*/  ISETP.LT.OR P5, PT, R0.reuse, 0xf2, !P0 ;  /* 0x000000f20000780c */ /* 0x040fe200047a1670 */
[----:B------:R0:W-:Y:S01]  /*ea80*/  @!P4 STG.E.U8 desc[UR36][R6.64+0xf0], R3 ;  /* 0x0000f0030600c986 */ /* 0x0001e2000c101124 */
[C---:B------:R-:W-:Y:S02]  /*ea90*/  ISETP.LT.OR P4, PT, R0.reuse, 0xf9, !P2 ;  /* 0x000000f90000780c */ /* 0x040fe40005781670 */
[C---:B------:R-:W-:Y:S02]  /*eaa0*/  ISETP.LT.OR P2, PT, R0.reuse, 0xfa, !P2 ;  /* 0x000000fa0000780c */ /* 0x040fe40005741670 */
[----:B------:R-:W-:-:S02]  /*eab0*/  ISETP.LT.OR P6, PT, R0, 0xf9, !P0 ;  /* 0x000000f90000780c */ /* 0x000fc400047c1670 */
[----:B------:R-:W-:Y:S11]  /*eac0*/  @P3 BRA `(.L_x_535) ;  /* 0x00000000000c3947 */ /* 0x000ff60003800000 */
[----:B------:R-:W0:Y:S02]  /*ead0*/  LDG.E.U8 R16, desc[UR36][R14.64+0xf1] ;  /* 0x0000f1240e107981 */ /* 0x000e24000c1e1100 */
[----:B0-----:R-:W-:-:S05]  /*eae0*/  PRMT R3, R16, 0x8880, RZ ;  /* 0x0000888010037816 */ /* 0x001fca00000000ff */
[----:B------:R-:W-:-:S07]  /*eaf0*/  IMAD R2, R3, R18, RZ ;  /* 0x0000001203027224 */ /* 0x000fce00078e02ff */
.L_x_535:
[----:B------:R-:W-:Y:S05]  /*eb00*/  BSYNC B1 ;  /* 0x0000000000017941 */ /* 0x000fea0003800000 */
.L_x_534:
[----:B------:R-:W-:Y:S01]  /*eb10*/  @!P3 IMAD R145, R145, R17, R2 ;  /* 0x000000119191b224 */ /* 0x000fe200078e0202 */
[----:B------:R-:W-:Y:S04]  /*eb20*/  BSSY B1, `(.L_x_536) ;  /* 0x0000006000017945 */ /* 0x000fe80003800000 */
[----:B------:R0:W-:Y:S01]  /*eb30*/  @!P3 STG.E.U8 desc[UR36][R6.64+0xf1], R145 ;  /* 0x0000f1910600b986 */ /* 0x0001e2000c101124 */
[----:B------:R-:W-:Y:S05]  /*eb40*/  @P1 BRA `(.L_x_537) ;  /* 0x00000000000c1947 */ /* 0x000fea0003800000 */
[----:B------:R-:W0:Y:S02]  /*eb50*/  LDG.E.U8 R16, desc[UR36][R156.64+0xf0] ;  /* 0x0000f0249c107981 */ /* 0x000e24000c1e1100 */
[----:B0-----:R-:W-:-:S05]  /*eb60*/  PRMT R3, R16, 0x8880, RZ ;  /* 0x0000888010037816 */ /* 0x001fca00000000ff */
[----:B------:R-:W-:-:S07]  /*eb70*/  IMAD R2, R3, R18, RZ ;  /* 0x0000001203027224 */ /* 0x000fce00078e02ff */
.L_x_537:
[----:B------:R-:W-:Y:S05]  /*eb80*/  BSYNC B1 ;  /* 0x0000000000017941 */ /* 0x000fea0003800000 */
.L_x_536:
[----:B0-----:R-:W-:Y:S01]  /*eb90*/  @!P1 IMAD R3, R146, R17, R2 ;  /* 0x0000001192039224 */ /* 0x001fe200078e0202 */
[----:B------:R-:W-:Y:S04]  /*eba0*/  BSSY B1, `(.L_x_538) ;  /* 0x0000006000017945 */ /* 0x000fe80003800000 */
[----:B------:R0:W-:Y:S01]  /*ebb0*/  @!P1 STG.E.U8 desc[UR36][R8.64+0xf0], R3 ;  /* 0x0000f00308009986 */ /* 0x0001e2000c101124 */
[----:B------:R-:W-:Y:S05]  /*ebc0*/  @P5 BRA `(.L_x_539) ;  /* 0x00000000000c5947 */ /* 0x000fea0003800000 */
[----:B------:R-:W0:Y:S02]  /*ebd0*/  LDG.E.U8 R16, desc[UR36][R156.64+0xf1] ;  /* 0x0000f1249c107981 */ /* 0x000e24000c1e1100 */
[----:B0-----:R-:W-:-:S05]  /*ebe0*/  PRMT R3, R16, 0x8880, RZ ;  /* 0x0000888010037816 */ /* 0x001fca00000000ff */
[----:B------:R-:W-:-:S07]  /*ebf0*/  IMAD R2, R3, R18, RZ ;  /* 0x0000001203027224 */ /* 0x000fce00078e02ff */
.L_x_539:
[----:B------:R-:W-:Y:S05]  /*ec00*/  BSYNC B1 ;  /* 0x0000000000017941 */ /* 0x000fea0003800000 */
.L_x_538:
[----:B------:R-:W-:Y:S01]  /*ec10*/  @!P5 IMAD R147, R147, R17, R2 ;  /* 0x000000119393d224 */ /* 0x000fe200078e0202 */
[----:B------:R-:W-:Y:S04]  /*ec20*/  BSSY B1, `(.L_x_540) ;  /* 0x0000006000017945 */ /* 0x000fe80003800000 */
[----:B------:R0:W-:Y:S01]  /*ec30*/  @!P5 STG.E.U8 desc[UR36][R8.64+0xf1], R147 ;  /* 0x0000f1930800d986 */ /* 0x0001e2000c101124 */
[----:B------:R-:W-:Y:S05]  /*ec40*/  @P4 BRA `(.L_x_541) ;  /* 0x00000000000c4947 */ /* 0x000fea0003800000 */
[----:B------:R-:W0:Y:S02]  /*ec50*/  LDG.E.U8 R16, desc[UR36][R14.64+0xf8] ;  /* 0x0000f8240e107981 */ /* 0x000e24000c1e1100 */
[----:B0-----:R-:W-:-:S05]  /*ec60*/  PRMT R3, R16, 0x8880, RZ ;  /* 0x0000888010037816 */ /* 0x001fca00000000ff */
[----:B------:R-:W-:-:S07]  /*ec70*/  IMAD R2, R3, R18, RZ ;  /* 0x0000001203027224 */ /* 0x000fce00078e02ff */
.L_x_541:
[----:B------:R-:W-:Y:S05]  /*ec80*/  BSYNC B1 ;  /* 0x0000000000017941 */ /* 0x000fea0003800000 */
.L_x_540:
[----:B0-----:R-:W-:Y:S01]  /*ec90*/  @!P4 IMAD R3, R148, R17, R2 ;  /* 0x000000119403c224 */ /* 0x001fe200078e0202 */
[----:B------:R-:W-:Y:S04]  /*eca0*/  BSSY B1, `(.L_x_542) ;  /* 0x0000006000017945 */ /* 0x000fe80003800000 */
[----:B------:R0:W-:Y:S01]  /*ecb0*/  @!P4 STG.E.U8 desc[UR36][R6.64+0xf8], R3 ;  /* 0x0000f8030600c986 */ /* 0x0001e2000c101124 */
[----:B------:R-:W-:Y:S05]  /*ecc0*/  @P2 BRA `(.L_x_543) ;  /* 0x00000000000c2947 */ /* 0x000fea0003800000 */
[----:B------:R-:W0:Y:S02]  /*ecd0*/  LDG.E.U8 R16, desc[UR36][R14.64+0xf9] ;  /* 0x0000f9240e107981 */ /* 0x000e24000c1e1100 */
[----:B0-----:R-:W-:-:S05]  /*ece0*/  PRMT R3, R16, 0x8880, RZ ;  /* 0x0000888010037816 */ /* 0x001fca00000000ff */
[----:B------:R-:W-:-:S07]  /*ecf0*/  IMAD R2, R3, R18, RZ ;  /* 0x0000001203027224 */ /* 0x000fce00078e02ff */
.L_x_543:
[----:B------:R-:W-:Y:S05]  /*ed00*/  BSYNC B1 ;  /* 0x0000000000017941 */ /* 0x000fea0003800000 */
.L_x_542:
[----:B------:R-:W-:Y:S01]  /*ed10*/  @!P2 IMAD R149, R149, R17, R2 ;  /* 0x000000119595a224 */ /* 0x000fe200078e0202 */
[----:B------:R-:W-:Y:S04]  /*ed20*/  BSSY B1, `(.L_x_544) ;  /* 0x0000006000017945 */ /* 0x000fe80003800000 */
[----:B------:R0:W-:Y:S01]  /*ed30*/  @!P2 STG.E.U8 desc[UR36][R6.64+0xf9], R149 ;  /* 0x0000f9950600a986 */ /* 0x0001e2000c101124 */
[----:B------:R-:W-:Y:S05]  /*ed40*/  @P6 BRA `(.L_x_545) ;  /* 0x00000000000c6947 */ /* 0x000fea0003800000 */
[----:B------:R-:W0:Y:S02]  /*ed50*/  LDG.E.U8 R16, desc[UR36][R156.64+0xf8] ;  /* 0x0000f8249c107981 */ /* 0x000e24000c1e1100 */
[----:B0-----:R-:W-:-:S05]  /*ed60*/  PRMT R3, R16, 0x8880, RZ ;  /* 0x0000888010037816 */ /* 0x001fca00000000ff */
[----:B------:R-:W-:-:S07]  /*ed70*/  IMAD R2, R3, R18, RZ ;  /* 0x0000001203027224 */ /* 0x000fce00078e02ff */
.L_x_545:
[----:B------:R-:W-:Y:S05]  /*ed80*/  BSYNC B1 ;  /* 0x0000000000017941 */ /* 0x000fea0003800000 */
.L_x_544:
[----:B0-----:R-:W-:Y:S01]  /*ed90*/  @!P6 IMAD R3, R150, R17, R2 ;  /* 0x000000119603e224 */ /* 0x001fe200078e0202 */
[----:B------:R-:W-:Y:S01]  /*eda0*/  ISETP.LT.OR P0, PT, R0, 0xfa, !P0 ;  /* 0x000000fa0000780c */ /* 0x000fe20004701670 */
[----:B------:R-:W-:Y:S03]  /*edb0*/  BSSY B1, `(.L_x_546) ;  /* 0x0000006000017945 */ /* 0x000fe60003800000 */
[----:B------:R0:W-:Y:S09]  /*edc0*/  @!P6 STG.E.U8 desc[UR36][R8.64+0xf8], R3 ;  /* 0x0000f8030800e986 */ /* 0x0001f2000c101124 */
[----:B------:R-:W-:Y:S05]  /*edd0*/  @P0 BRA `(.L_x_547) ;  /* 0x00000000000c0947 */ /* 0x000fea0003800000 */
[----:B------:R-:W0:Y:S02]  /*ede0*/  LDG.E.U8 R16, desc[UR36][R156.64+0xf9] ;  /* 0x0000f9249c107981 */ /* 0x000e24000c1e1100 */
[----:B0-----:R-:W-:-:S05]  /*edf0*/  PRMT R3, R16, 0x8880, RZ ;  /* 0x0000888010037816 */ /* 0x001fca00000000ff */
[----:B------:R-:W-:-:S07]  /*ee00*/  IMAD R2, R3, R18, RZ ;  /* 0x0000001203027224 */ /* 0x000fce00078e02ff */
.L_x_547:
[----:B------:R-:W-:Y:S05]  /*ee10*/  BSYNC B1 ;  /* 0x0000000000017941 */ /* 0x000fea0003800000 */
.L_x_546:
[----:B------:R-:W-:Y:S01]  /*ee20*/  IMAD R151, R151, R17, R2 ;  /* 0x0000001197977224 */ /* 0x000fe200078e0202 */
[----:B------:R-:W-:Y:S06]  /*ee30*/  @P0 BRA `(.L_x_548) ;  /* 0x0000003800180947 */ /* 0x000fec0003800000 */
[----:B------:R0:W-:Y:S01]  /*ee40*/  STG.E.U8 desc[UR36][R8.64+0xf9], R151 ;  /* 0x0000f99708007986 */ /* 0x0001e2000c101124 */
[----:B------:R-:W-:Y:S05]  /*ee50*/  BRA `(.L_x_548) ;  /* 0x0000003800107947 */ /* 0x000fea0003800000 */
.L_x_35:
[----:B------:R-:W2:Y:S04]  /*ee60*/  LDL.LU R2, [R1] ;  /* 0x0000000001027983 */ /* 0x000ea80000300800 */
[----:B------:R-:W3:Y:S04]  /*ee70*/  LDL.LU R3, [R1+0xc] ;  /* 0x00000c0001037983 */ /* 0x000ee80000300800 */
[----:B------:R-:W4:Y:S04]  /*ee80*/  LDL.LU R12, [R1+0x14] ;  /* 0x00001400010c7983 */ /* 0x000f280000300800 */
[----:B------:R-:W5:Y:S04]  /*ee90*/  LDL.LU R13, [R1+0x98] ;  /* 0x00009800010d7983 */ /* 0x000f680000300800 */
        /* <DEDUP_REMOVED lines=61> */
[----:B------:R-:W5:Y:S01]  /*f270*/  LDL.LU R178, [R1+0x194] ;  /* 0x0001940001b27983 */ /* 0x000f620000300800 */
[----:B------:R-:W-:-:S03]  /*f280*/  ISETP.GE.AND P0, PT, R154, 0x1, PT ;  /* 0x000000019a00780c */ /* 0x000fc60003f06270 */
[----:B------:R-:W5:Y:S04]  /*f290*/  LDL.LU R177, [R1+0x198] ;  /* 0x0001980001b17983 */ /* 0x000f680000300800 */
[----:B------:R-:W5:Y:S04]  /*f2a0*/  LDL.LU R176, [R1+0x19c] ;  /* 0x00019c0001b07983 */ /* 0x000f680000300800 */
[----:B------:R-:W5:Y:S04]  /*f2b0*/  LDL.LU R175, [R1+0x1a0] ;  /* 0x0001a00001af7983 */ /* 0x000f680000300800 */
[----:B------:R-:W5:Y:S01]  /*f2c0*/  LDL.LU R174, [R1+0x1a4] ;  /* 0x0001a40001ae7983 */ /* 0x000f620000300800 */
[----:B------:R-:W-:-:S03]  /*f2d0*/  ISETP.LT.OR P1, PT, R0, 0x1, !P0 ;  /* 0x000000010000780c */ /* 0x000fc60004721670 */
        /* <DEDUP_REMOVED lines=13> */
[----:B--2---:R-:W-:-:S03]  /*f3b0*/  @!P1 IMAD R2, R2, R17, RZ ;  /* 0x0000001102029224 */ /* 0x004fc600078e02ff */
        /* <DEDUP_REMOVED lines=9> */
[----:B------:R0:W-:Y:S04]  /*f450*/  @!P1 STG.E.U8 desc[UR36][R4.64], R2 ;  /* 0x0000000204009986 */ /* 0x0001e8000c101124 */
[----:B0-----:R-:W3:Y:S01]  /*f460*/  LDL.LU R2, [R1+0x4] ;  /* 0x0000040001027983 */ /* 0x001ee20000300800 */
[----:B------:R-:W-:-:S02]  /*f470*/  ISETP.LT.OR P1, PT, R0, 0x2, !P0 ;  /* 0x000000020000780c */ /* 0x000fc40004721670 */
[----:B------:R-:W-:-:S11]  /*f480*/  ISETP.GE.AND P2, PT, R154, 0x9, PT ;  /* 0x000000099a00780c */ /* 0x000fd60003f46270 */
[----:B---3--:R-:W-:-:S05]  /*f490*/  @!P1 IMAD R2, R2, R17, RZ ;  /* 0x0000001102029224 */ /* 0x008fca00078e02ff */
[----:B------:R0:W-:Y:S04]  /*f4a0*/  @!P1 STG.E.U8 desc[UR36][R4.64+0x1], R2 ;  /* 0x0000010204009986 */ /* 0x0001e8000c101124 */
[----:B0-----:R-:W3:Y:S01]  /*f4b0*/  LDL.LU R2, [R1+0x8] ;  /* 0x0000080001027983 */ /* 0x001ee20000300800 */
[C---:B------:R-:W-:Y:S02]  /*f4c0*/  ISETP.LT.OR P1, PT, R0.reuse, 0x1, !P2 ;  /* 0x000000010000780c */ /* 0x040fe40005721670 */
[C---:B------:R-:W-:Y:S02]  /*f4d0*/  ISETP.LT.OR P3, PT, R0.reuse, 0x2, !P2 ;  /* 0x000000020000780c */ /* 0x040fe40005761670 */
[----:B------:R-:W-:-:S09]  /*f4e0*/  ISETP.LT.OR P4, PT, R0, 0x9, !P0 ;  /* 0x000000090000780c */ /* 0x000fd20004781670 */
[----:B---3--:R-:W-:-:S05]  /*f4f0*/  @!P1 IMAD R2, R2, R17, RZ ;  /* 0x0000001102029224 */ /* 0x008fca00078e02ff */
[----:B------:R0:W-:Y:S04]  /*f500*/  @!P1 STG.E.U8 desc[UR36][R10.64], R2 ;  /* 0x000000020a009986 */ /* 0x0001e8000c101124 */
[----:B0-----:R-:W3:Y:S01]  /*f510*/  LDL.LU R2, [R1+0x10] ;  /* 0x0000100001027983 */ /* 0x001ee20000300800 */
[----:B------:R-:W-:Y:S01]  /*f520*/  @!P3 IMAD R3, R3, R17, RZ ;  /* 0x000000110303b224 */ /* 0x000fe200078e02ff */
[C---:B------:R-:W-:Y:S02]  /*f530*/  ISETP.LT.OR P1, PT, R0.reuse, 0xa, !P0 ;  /* 0x0000000a0000780c */ /* 0x040fe40004721670 */
[C---:B------:R-:W-:Y:S02]  /*f540*/  ISETP.LT.OR P5, PT, R0.reuse, 0x9, !P2 ;  /* 0x000000090000780c */ /* 0x040fe400057a1670 */
[----:B------:R0:W-:Y:S01]  /*f550*/  @!P3 STG.E.U8 desc[UR36][R10.64+0x1], R3 ;  /* 0x000001030a00b986 */ /* 0x0001e2000c101124 */
[----:B------:R-:W-:-:S03]  /*f560*/  ISETP.LT.OR P6, PT, R0, 0xa, !P2 ;  /* 0x0000000a0000780c */ /* 0x000fc600057c1670 */
[----:B0-----:R-:W5:Y:S01]  /*f570*/  LDL.LU R3, [R1+0x18] ;  /* 0x0000180001037983 */ /* 0x001f620000300800 */
[----:B---3--:R-:W-:-:S05]  /*f580*/  @!P4 IMAD R2, R2, R17, RZ ;  /* 0x000000110202c224 */ /* 0x008fca00078e02ff */
[----:B------:R0:W-:Y:S04]  /*f590*/  @!P4 STG.E.U8 desc[UR36][R4.64+0x8], R2 ;  /* 0x000008020400c986 */ /* 0x0001e8000c101124 */
[----:B0-----:R-:W3:Y:S01]  /*f5a0*/  LDL.LU R2, [R1+0x1c] ;  /* 0x00001c0001027983 */ /* 0x001ee20000300800 */
[-C--:B----4-:R-:W-:Y:S02]  /*f5b0*/  @!P1 IMAD R12, R12, R17.reuse, RZ ;  /* 0x000000110c0c9224 */ /* 0x090fe400078e02ff */
[----:B-----5:R-:W-:-:S03]  /*f5c0*/  @!P5 IMAD R3, R3, R17, RZ ;  /* 0x000000110303d224 */ /* 0x020fc600078e02ff */
[----:B------:R0:W-:Y:S04]  /*f5d0*/  @!P1 STG.E.U8 desc[UR36][R4.64+0x9], R12 ;  /* 0x0000090c04009986 */ /* 0x0001e8000c101124 */
[----:B------:R1:W-:Y:S04]  /*f5e0*/  @!P5 STG.E.U8 desc[UR36][R10.64+0x8], R3 ;  /* 0x000008030a00d986 */ /* 0x0003e8000c101124 */
[----:B0-----:R-:W4:Y:S04]  /*f5f0*/  LDL.LU R12, [R1+0x28] ;  /* 0x00002800010c7983 */ /* 0x001f280000300800 */
[----:B-1----:R-:W5:Y:S01]  /*f600*/  LDL.LU R3, [R1+0x20] ;  /* 0x0000200001037983 */ /* 0x002f620000300800 */
[----:B---3--:R-:W-:-:S05]  /*f610*/  @!P6 IMAD R2, R2, R17, RZ ;  /* 0x000000110202e224 */ /* 0x008fca00078e02ff */
[----:B------:R0:W-:Y:S04]  /*f620*/  @!P6 STG.E.U8 desc[UR36][R10.64+0x9], R2 ;  /* 0x000009020a00e986 */ /* 0x0001e8000c101124 */
[----:B0-----:R-:W3:Y:S01]  /*f630*/  LDL.LU R2, [R1+0x24] ;  /* 0x0000240001027983 */ /* 0x001ee20000300800 */
[C---:B------:R-:W-:Y:S02]  /*f640*/  ISETP.LT.OR P3, PT, R0.reuse, 0x11, !P0 ;  /* 0x000000110000780c */ /* 0x040fe40004761670 */
[----:B------:R-:W-:-:S11]  /*f650*/  ISETP.LT.OR P4, PT, R0, 0x12, !P0 ;  /* 0x000000120000780c */ /* 0x000fd60004781670 */
[----:B-----5:R-:W-:-:S05]  /*f660*/  @!P3 IMAD R3, R3, R17, RZ ;  /* 0x000000110303b224 */ /* 0x020fca00078e02ff */
[----:B------:R0:W-:Y:S04]  /*f670*/  @!P3 STG.E.U8 desc[UR36][R4.64+0x10], R3 ;  /* 0x000010030400b986 */ /* 0x0001e8000c101124 */
[----:B0-----:R-:W5:Y:S01]  /*f680*/  LDL.LU R3, [R1+0x2c] ;  /* 0x00002c0001037983 */ /* 0x001f620000300800 */
[----:B---3--:R-:W-:-:S05]  /*f690*/  @!P4 IMAD R2, R2, R17, RZ ;  /* 0x000000110202c224 */ /* 0x008fca00078e02ff */
[----:B------:R0:W-:Y:S04]  /*f6a0*/  @!P4 STG.E.U8 desc[UR36][R4.64+0x11], R2 ;  /* 0x000011020400c986 */ /* 0x0001e8000c101124 */
[----:B0-----:R-:W3:Y:S01]  /*f6b0*/  LDL.LU R2, [R1+0x30] ;  /* 0x0000300001027983 */ /* 0x001ee20000300800 */
[C---:B------:R-:W-:Y:S02]  /*f6c0*/  ISETP.LT.OR P1, PT, R0.reuse, 0x11, !P2 ;  /* 0x000000110000780c */ /* 0x040fe40005721670 */
[C---:B------:R-:W-:Y:S02]  /*f6d0*/  ISETP.LT.OR P5, PT, R0.reuse, 0x12, !P2 ;  /* 0x000000120000780c */ /* 0x040fe400057a1670 */
[----:B------:R-:W-:-:S09]  /*f6e0*/  ISETP.LT.OR P6, PT, R0, 0x19, !P0 ;  /* 0x000000190000780c */ /* 0x000fd200047c1670 */
        /* <DEDUP_REMOVED lines=43> */
[----:B-----5:R-:W-:-:S05]  /*f9a0*/  @!P6 IMAD R3, R3, R17, RZ ;  /* 0x000000110303e224 */ /* 0x020fca00078e02ff */
[----:B------:R0:W-:Y:S04]  /*f9b0*/  @!P6 STG.E.U8 desc[UR36][R4.64+0x29], R3 ;  /* 0x000029030400e986 */ /* 0x0001e8000c101124 */
[----:B0-----:R-:W5:Y:S01]  /*f9c0*/  LDL.LU R3, [R1+0x5c] ;  /* 0x00005c0001037983 */ /* 0x001f620000300800 */
        /* <DEDUP_REMOVED lines=48> */
[----:B------:R-:W-:-:S13]  /*fcd0*/  ISETP.LT.OR P5, PT, R0, 0x42, !P2 ;  /* 0x000000420000780c */ /* 0x000fda00057a1670 */
[----:B----4-:R-:W-:-:S05]  /*fce0*/  @!P5 IMAD R12, R12, R17, RZ ;  /* 0x000000110c0cd224 */ /* 0x010fca00078e02ff */
[----:B------:R-:W-:Y:S01]  /*fcf0*/  @!P5 STG.E.U8 desc[UR36][R10.64+0x41], R12 ;  /* 0x0000410c0a00d986 */ /* 0x000fe2000c101124 */
[----:B---3--:R-:W-:-:S05]  /*fd00*/  @!P4 IMAD R2, R2, R17, RZ ;  /* 0x000000110202c224 */ /* 0x008fca00078e02ff */
[----:B------:R0:W-:Y:S04]  /*fd10*/  @!P4 STG.E.U8 desc[UR36][R10.64+0x40], R2 ;  /* 0x000040020a00c986 */ /* 0x0001e8000c101124 */
[----:B0-----:R-:W3:Y:S04]  /*fd20*/  LDL.LU R2, [R1+0x90] ;  /* 0x0000900001027983 */ /* 0x001ee80000300800 */
[----:B------:R-:W4:Y:S01]  /*fd30*/  LDL.LU R12, [R1+0xac] ;  /* 0x0000ac00010c7983 */ /* 0x000f220000300800 */
[C---:B------:R-:W-:Y:S02]  /*fd40*/  ISETP.LT.OR P6, PT, R0.reuse, 0x49, !P0 ;  /* 0x000000490000780c */ /* 0x040fe400047c1670 */
[----:B------:R-:W-:-:S02]  /*fd50*/  ISETP.LT.OR P1, PT, R0, 0x4a, !P0 ;  /* 0x0000004a0000780c */ /* 0x000fc40004721670 */
[C---:B------:R-:W-:Y:S02]  /*fd60*/  ISETP.LT.OR P3, PT, R0.reuse, 0x49, !P2 ;  /* 0x000000490000780c */ /* 0x040fe40005761670 */
[C---:B------:R-:W-:Y:S02]  /*fd70*/  ISETP.LT.OR P4, PT, R0.reuse, 0x4a, !P2 ;  /* 0x0000004a0000780c */ /* 0x040fe40005781670 */
[----:B------:R-:W-:-:S07]  /*fd80*/  ISETP.LT.OR P5, PT, R0, 0x51, !P0 ;  /* 0x000000510000780c */ /* 0x000fce00047a1670 */
[----:B-----5:R-:W-:-:S05]  /*fd90*/  @!P1 IMAD R3, R3, R17, RZ ;  /* 0x0000001103039224 */ /* 0x020fca00078e02ff */
[----:B------:R4:W-:Y:S01]  /*fda0*/  @!P1 STG.E.U8 desc[UR36][R4.64+0x49], R3 ;  /* 0x0000490304009986 */ /* 0x0009e2000c101124 */
[----:B------:R-:W-:Y:S01]  /*fdb0*/  ISETP.LT.OR P1, PT, R0, 0x51, !P2 ;  /* 0x000000510000780c */ /* 0x000fe20005721670 */
[-C--:B------:R-:W-:Y:S02]  /*fdc0*/  @!P3 IMAD R13, R13, R17.reuse, RZ ;  /* 0x000000110d0db224 */ /* 0x080fe400078e02ff */
[-C--:B------:R-:W-:Y:S02]  /*fdd0*/  @!P4 IMAD R15, R15, R17.reuse, RZ ;  /* 0x000000110f0fc224 */ /* 0x080fe400078e02ff */
[----:B------:R-:W-:-:S08]  /*fde0*/  @!P5 IMAD R21, R21, R17, RZ ;  /* 0x000000111515d224 */ /* 0x000fd000078e02ff */
[-C--:B------:R-:W-:Y:S02]  /*fdf0*/  @!P1 IMAD R153, R153, R17.reuse, RZ ;  /* 0x0000001199999224 */ /* 0x080fe400078e02ff */
[----:B---3--:R-:W-:-:S05]  /*fe00*/  @!P6 IMAD R2, R2, R17, RZ ;  /* 0x000000110202e224 */ /* 0x008fca00078e02ff */
[----:B------:R-:W-:Y:S01]  /*fe10*/  @!P6 STG.E.U8 desc[UR36][R4.64+0x48], R2 ;  /* 0x000048020400e986 */ /* 0x000fe2000c101124 */
[----:B------:R-:W-:-:S03]  /*fe20*/  ISETP.LT.OR P6, PT, R0, 0x52, !P0 ;  /* 0x000000520000780c */ /* 0x000fc600047c1670 */
[----:B------:R0:W-:Y:S01]  /*fe30*/  @!P3 STG.E.U8 desc[UR36][R10.64+0x48], R13 ;  /* 0x0000480d0a00b986 */ /* 0x0001e2000c101124 */
[----:B------:R-:W-:-:S03]  /*fe40*/  ISETP.LT.OR P3, PT, R0, 0x52, !P2 ;  /* 0x000000520000780c */ /* 0x000fc60005761670 */
[----:B------:R1:W-:Y:S01]  /*fe50*/  @!P4 STG.E.U8 desc[UR36][R10.64+0x49], R15 ;  /* 0x0000490f0a00c986 */ /* 0x0003e2000c101124 */
[----:B------:R-:W-:-:S05]  /*fe60*/  ISETP.LT.OR P4, PT, R0, 0x59, !P0 ;  /* 0x000000590000780c */ /* 0x000fca0004781670 */
[----:B------:R-:W-:Y:S01]  /*fe70*/  @!P6 IMAD R23, R23, R17, RZ ;  /* 0x000000111717e224 */ /* 0x000fe200078e02ff */
[----:B------:R3:W-:Y:S01]  /*fe80*/  @!P5 STG.E.U8 desc[UR36][R4.64+0x50], R21 ;  /* 0x000050150400d986 */ /* 0x0007e2000c101124 */
[----:B------:R-:W-:-:S03]  /*fe90*/  ISETP.LT.OR P5, PT, R0, 0x5a, !P0 ;  /* 0x0000005a0000780c */ /* 0x000fc600047a1670 */
[----:B------:R5:W-:Y:S01]  /*fea0*/  @!P6 STG.E.U8 desc[UR36][R4.64+0x51], R23 ;  /* 0x000051170400e986 */ /* 0x000be2000c101124 */
[----:B------:R-:W-:-:S03]  /*feb0*/  ISETP.LT.OR P6, PT, R0, 0x59, !P2 ;  /* 0x000000590000780c */ /* 0x000fc600057c1670 */
[----:B------:R-:W-:Y:S01]  /*fec0*/  @!P1 STG.E.U8 desc[UR36][R10.64+0x50], R153 ;  /* 0x000050990a009986 */ /* 0x000fe2000c101124 */
[----:B------:R-:W-:Y:S01]  /*fed0*/  ISETP.LT.OR P1, PT, R0, 0x5a, !P2 ;  /* 0x0000005a0000780c */ /* 0x000fe20005721670 */
[-C--:B----4-:R-:W-:Y:S02]  /*fee0*/  @!P3 IMAD R3, R12, R17.reuse, RZ ;  /* 0x000000110c03b224 */ /* 0x090fe400078e02ff */
[-C--:B0-----:R-:W-:Y:S02]  /*fef0*/  @!P4 IMAD R13, R235, R17.reuse, RZ ;  /* 0x00000011eb0dc224 */ /* 0x081fe400078e02ff */
[-C--:B-1----:R-:W-:Y:S01]  /*ff00*/  @!P5 IMAD R15, R234, R17.reuse, RZ ;  /* 0x00000011ea0fd224 */ /* 0x082fe200078e02ff */
[----:B------:R0:W-:Y:S03]  /*ff10*/  @!P3 STG.E.U8 desc[UR36][R10.64+0x51], R3 ;  /* 0x000051030a00b986 */ /* 0x0001e6000c101124 */
[----:B---3--:R-:W-:Y:S01]  /*ff20*/  @!P6 IMAD R21, R233, R17, RZ ;  /* 0x00000011e915e224 */ /* 0x008fe200078e02ff */
[----:B------:R1:W-:Y:S01]  /*ff30*/  @!P4 STG.E.U8 desc[UR36][R4.64+0x58], R13 ;  /* 0x0000580d0400c986 */ /* 0x0003e2000c101124 */
[----:B------:R-:W-:-:S02]  /*ff40*/  ISETP.LT.OR P3, PT, R0, 0x61, !P0 ;  /* 0x000000610000780c */ /* 0x000fc40004761670 */
[----:B-----5:R-:W-:Y:S01]  /*ff50*/  @!P1 IMAD R23, R232, R17, RZ ;  /* 0x00000011e8179224 */ /* 0x020fe200078e02ff */
[C---:B------:R-:W-:Y:S01]  /*ff60*/  ISETP.LT.OR P4, PT, R0.reuse, 0x62, !P0 ;  /* 0x000000620000780c */ /* 0x040fe20004781670 */
[----:B------:R3:W-:Y:S01]  /*ff70*/  @!P5 STG.E.U8 desc[UR36][R4.64+0x59], R15 ;  /* 0x0000590f0400d986 */ /* 0x0007e2000c101124 */
[----:B------:R-:W-:-:S03]  /*ff80*/  ISETP.LT.OR P5, PT, R0, 0x61, !P2 ;  /* 0x000000610000780c */ /* 0x000fc600057a1670 */
[----:B------:R4:W-:Y:S01]  /*ff90*/  @!P6 STG.E.U8 desc[UR36][R10.64+0x58], R21 ;  /* 0x000058150a00e986 */ /* 0x0009e2000c101124 */
[----:B------:R-:W-:-:S03]  /*ffa0*/  ISETP.LT.OR P6, PT, R0, 0x62, !P2 ;  /* 0x000000620000780c */ /* 0x000fc600057c1670 */
[----:B------:R-:W-:Y:S01]  /*ffb0*/  @!P1 STG.E.U8 desc[UR36][R10.64+0x59], R23 ;  /* 0x000059170a009986 */ /* 0x000fe2000c101124 */
[----:B------:R-:W-:Y:S01]  /*ffc0*/  ISETP.LT.OR P1, PT, R0, 0x69, !P0 ;  /* 0x000000690000780c */ /* 0x000fe20004721670 */
[-C--:B0-----:R-:W-:Y:S02]  /*ffd0*/  @!P3 IMAD R3, R231, R17.reuse, RZ ;  /* 0x00000011e703b224 */ /* 0x081fe400078e02ff */
[-C--:B-1----:R-:W-:Y:S02]  /*ffe0*/  @!P4 IMAD R13, R230, R17.reuse, RZ ;  /* 0x00000011e60dc224 */ /* 0x082fe400078e02ff */
[-C--:B---3--:R-:W-:Y:S01]  /*fff0*/  @!P5 IMAD R15, R229, R17.reuse, RZ ;  /* 0x00000011e50fd224 */ /* 0x088fe200078e02ff */
[----:B------:R0:W-:Y:S03]  /*10000*/  @!P3 STG.E.U8 desc[UR36][R4.64+0x60], R3 ;  /* 0x000060030400b986 */ /* 0x0001e6000c101124 */
[----:B----4-:R-:W-:Y:S01]  /*10010*/  @!P6 IMAD R21, R228, R17, RZ ;  /* 0x00000011e415e224 */ /* 0x010fe200078e02ff */
[----:B------:R1:W-:Y:S01]  /*10020*/  @!P4 STG.E.U8 desc[UR36][R4.64+0x61], R13 ;  /* 0x0000610d0400c986 */ /* 0x0003e2000c101124 */
[----:B------:R-:W-:-:S02]  /*10030*/  ISETP.LT.OR P3, PT, R0, 0x6a, !P0 ;  /* 0x0000006a0000780c */ /* 0x000fc40004761670 */
[----:B------:R-:W-:Y:S01]  /*10040*/  @!P1 IMAD R153, R227, R17, RZ ;  /* 0x00000011e3999224 */ /* 0x000fe200078e02ff */
        /* <DEDUP_REMOVED lines=131> */
[-C--:B----4-:R-:W-:Y:S01]  /*10880*/  @!P6 IMAD R21, R183, R17.reuse, RZ ;  /* 0x00000011b715e224 */ /* 0x090fe200078e02ff */
[----:B------:R1:W-:Y:S03]  /*10890*/  @!P4 STG.E.U8 desc[UR36][R10.64+0xb8], R13 ;  /* 0x0000b80d0a00c986 */ /* 0x0003e6000c101124 */
[----:B------:R-:W-:Y:S01]  /*108a0*/  @!P1 IMAD R23, R182, R17, RZ ;  /* 0x00000011b6179224 */ /* 0x000fe200078e02ff */
[C---:B------:R-:W-:Y:S01]  /*108b0*/  ISETP.LT.OR P3, PT, R0.reuse, 0xc1, !P2 ;  /* 0x000000c10000780c */ /* 0x040fe20005761670 */
[----:B------:R3:W-:Y:S01]  /*108c0*/  @!P5 STG.E.U8 desc[UR36][R10.64+0xb9], R15 ;  /* 0x0000b90f0a00d986 */ /* 0x0007e2000c101124 */
[----:B------:R-:W-:-:S02]  /*108d0*/  ISETP.LT.OR P4, PT, R0, 0xc2, !P2 ;  /* 0x000000c20000780c */ /* 0x000fc40005781670 */
[C---:B------:R-:W-:Y:S01]  /*108e0*/  ISETP.LT.OR P5, PT, R0.reuse, 0xc9, !P0 ;  /* 0x000000c90000780c */ /* 0x040fe200047a1670 */
[----:B------:R4:W-:Y:S01]  /*108f0*/  @!P6 STG.E.U8 desc[UR36][R4.64+0xc0], R21 ;  /* 0x0000c0150400e986 */ /* 0x0009e2000c101124 */
[----:B------:R-:W-:-:S03]  /*10900*/  ISETP.LT.OR P6, PT, R0, 0xca, !P0 ;  /* 0x000000ca0000780c */ /* 0x000fc600047c1670 */
[----:B------:R-:W-:Y:S01]  /*10910*/  @!P1 STG.E.U8 desc[UR36][R4.64+0xc1], R23 ;  /* 0x0000c11704009986 */ /* 0x000fe2000c101124 */
[----:B------:R-:W-:-:S03]  /*10920*/  ISETP.LT.OR P1, PT, R0, 0xc9, !P2 ;  /* 0x000000c90000780c */ /* 0x000fc60005721670 */
[-C--:B0-----:R-:W-:Y:S02]  /*10930*/  @!P3 IMAD R3, R181, R17.reuse, RZ ;  /* 0x00000011b503b224 */ /* 0x081fe400078e02ff */
[-C--:B-1----:R-:W-:Y:S02]  /*10940*/  @!P4 IMAD R13, R180, R17.reuse, RZ ;  /* 0x00000011b40dc224 */ /* 0x082fe400078e02ff */
[-C--:B---3--:R-:W-:Y:S02]  /*10950*/  @!P5 IMAD R15, R179, R17.reuse, RZ ;  /* 0x00000011b30fd224 */ /* 0x088fe400078e02ff */
[-C--:B----4-:R-:W-:Y:S01]  /*10960*/  @!P6 IMAD R21, R178, R17.reuse, RZ ;  /* 0x00000011b215e224 */ /* 0x090fe200078e02ff */
[----:B------:R0:W-:Y:S03]  /*10970*/  @!P3 STG.E.U8 desc[UR36][R10.64+0xc0], R3 ;  /* 0x0000c0030a00b986 */ /* 0x0001e6000c101124 */
[----:B------:R-:W-:Y:S01]  /*10980*/  @!P1 IMAD R153, R177, R17, RZ ;  /* 0x00000011b1999224 */ /* 0x000fe200078e02ff */
[----:B------:R1:W-:Y:S01]  /*10990*/  @!P4 STG.E.U8 desc[UR36][R10.64+0xc1], R13 ;  /* 0x0000c10d0a00c986 */ /* 0x0003e2000c101124 */
[----:B------:R-:W-:-:S02]  /*109a0*/  ISETP.LT.OR P3, PT, R0, 0xca, !P2 ;  /* 0x000000ca0000780c */ /* 0x000fc40005761670 */
        /* <DEDUP_REMOVED lines=33> */
[----:B------:R4:W-:Y:S04]  /*10bc0*/  @!P6 STG.E.U8 desc[UR36][R10.64+0xd9], R21 ;  /* 0x0000d9150a00e986 */ /* 0x0009e8000c101124 */
[----:B------:R-:W-:Y:S01]  /*10bd0*/  @!P1 STG.E.U8 desc[UR36][R4.64+0xe0], R153 ;  /* 0x0000e09904009986 */ /* 0x000fe2000c101124 */
[C---:B------:R-:W-:Y:S02]  /*10be0*/  ISETP.LT.OR P1, PT, R0.reuse, 0xea, !P0 ;  /* 0x000000ea0000780c */ /* 0x040fe40004721670 */
[----:B------:R-:W-:Y:S01]  /*10bf0*/  ISETP.LT.OR P6, PT, R0, 0xe9, !P0 ;  /* 0x000000e90000780c */ /* 0x000fe200047c1670 */
[-C--:B0-----:R-:W-:Y:S02]  /*10c00*/  @!P3 IMAD R3, R166, R17.reuse, RZ ;  /* 0x00000011a603b224 */ /* 0x081fe400078e02ff */
[----:B-1----:R-:W-:-:S02]  /*10c10*/  @!P4 IMAD R13, R165, R17, RZ ;  /* 0x00000011a50dc224 */ /* 0x002fc400078e02ff */
[----:B---3--:R-:W-:Y:S01]  /*10c20*/  @!P5 IMAD R15, R164, R17, RZ ;  /* 0x00000011a40fd224 */ /* 0x008fe200078e02ff */
[----:B------:R0:W-:Y:S01]  /*10c30*/  @!P3 STG.E.U8 desc[UR36][R4.64+0xe1], R3 ;  /* 0x0000e1030400b986 */ /* 0x0001e2000c101124 */
[----:B------:R-:W-:-:S04]  /*10c40*/  ISETP.LT.OR P3, PT, R0, 0xe9, !P2 ;  /* 0x000000e90000780c */ /* 0x000fc80005761670 */
[-C--:B------:R-:W-:Y:S01]  /*10c50*/  @!P1 IMAD R23, R162, R17.reuse, RZ ;  /* 0x00000011a2179224 */ /* 0x080fe200078e02ff */
[----:B------:R2:W-:Y:S01]  /*10c60*/  @!P4 STG.E.U8 desc[UR36][R10.64+0xe0], R13 ;  /* 0x0000e00d0a00c986 */ /* 0x0005e2000c101124 */
[----:B----4-:R-:W-:Y:S01]  /*10c70*/  @!P6 IMAD R21, R163, R17, RZ ;  /* 0x00000011a315e224 */ /* 0x010fe200078e02ff */
[C---:B------:R-:W-:Y:S02]  /*10c80*/  ISETP.LT.OR P4, PT, R0.reuse, 0xea, !P2 ;  /* 0x000000ea0000780c */ /* 0x040fe40005781670 */
[----:B------:R1:W-:Y:S01]  /*10c90*/  @!P5 STG.E.U8 desc[UR36][R10.64+0xe1], R15 ;  /* 0x0000e10f0a00d986 */ /* 0x0003e2000c101124 */
[----:B------:R-:W-:-:S03]  /*10ca0*/  ISETP.LT.OR P5, PT, R0, 0xf1, !P0 ;  /* 0x000000f10000780c */ /* 0x000fc600047a1670 */
[----:B------:R-:W-:Y:S01]  /*10cb0*/  @!P1 STG.E.U8 desc[UR36][R4.64+0xe9], R23 ;  /* 0x0000e91704009986 */ /* 0x000fe2000c101124 */
[----:B------:R-:W-:-:S03]  /*10cc0*/  ISETP.LT.OR P1, PT, R0, 0xf2, !P0 ;  /* 0x000000f20000780c */ /* 0x000fc60004721670 */
[----:B------:R3:W-:Y:S01]  /*10cd0*/  @!P6 STG.E.U8 desc[UR36][R4.64+0xe8], R21 ;  /* 0x0000e8150400e986 */ /* 0x0007e2000c101124 */
[----:B------:R-:W-:Y:S01]  /*10ce0*/  ISETP.LT.OR P6, PT, R0, 0xf1, !P2 ;  /* 0x000000f10000780c */ /* 0x000fe200057c1670 */
[-C--:B0-----:R-:W-:Y:S02]  /*10cf0*/  @!P3 IMAD R3, R161, R17.reuse, RZ ;  /* 0x00000011a103b224 */ /* 0x081fe400078e02ff */
[-C--:B--2---:R-:W-:Y:S02]  /*10d00*/  @!P4 IMAD R13, R160, R17.reuse, RZ ;  /* 0x00000011a00dc224 */ /* 0x084fe400078e02ff */
[-C--:B-1----:R-:W-:Y:S01]  /*10d10*/  @!P5 IMAD R15, R159, R17.reuse, RZ ;  /* 0x000000119f0fd224 */ /* 0x082fe200078e02ff */
[----:B------:R0:W-:Y:S01]  /*10d20*/  @!P3 STG.E.U8 desc[UR36][R10.64+0xe8], R3 ;  /* 0x0000e8030a00b986 */ /* 0x0001e2000c101124 */
[----:B------:R-:W-:Y:S02]  /*10d30*/  ISETP.LT.OR P3, PT, R0, 0xf2, !P2 ;  /* 0x000000f20000780c */ /* 0x000fe40005761670 */
[-C--:B---3--:R-:W-:Y:S01]  /*10d40*/  @!P1 IMAD R21, R158, R17.reuse, RZ ;  /* 0x000000119e159224 */ /* 0x088fe200078e02ff */
[----:B------:R1:W-:Y:S03]  /*10d50*/  @!P4 STG.E.U8 desc[UR36][R10.64+0xe9], R13 ;  /* 0x0000e90d0a00c986 */ /* 0x0003e6000c101124 */
[----:B------:R-:W-:Y:S01]  /*10d60*/  @!P6 IMAD R23, R157, R17, RZ ;  /* 0x000000119d17e224 */ /* 0x000fe200078e02ff */
[C---:B------:R-:W-:Y:S01]  /*10d70*/  ISETP.LT.OR P4, PT, R0.reuse, 0xf9, !P0 ;  /* 0x000000f90000780c */ /* 0x040fe20004781670 */
[----:B------:R-:W-:Y:S01]  /*10d80*/  @!P1 STG.E.U8 desc[UR36][R4.64+0xf1], R21 ;  /* 0x0000f11504009986 */ /* 0x000fe2000c101124 */
[----:B------:R-:W-:-:S02]  /*10d90*/  ISETP.LT.OR P0, PT, R0, 0xfa, !P0 ;  /* 0x000000fa0000780c */ /* 0x000fc40004701670 */
[----:B------:R-:W-:Y:S01]  /*10da0*/  ISETP.GE.AND P1, PT, R154, 0x81, PT ;  /* 0x000000819a00780c */ /* 0x000fe20003f26270 */
[----:B------:R2:W-:Y:S01]  /*10db0*/  @!P5 STG.E.U8 desc[UR36][R4.64+0xf0], R15 ;  /* 0x0000f00f0400d986 */ /* 0x0005e2000c101124 */
[C---:B------:R-:W-:Y:S02]  /*10dc0*/  ISETP.LT.OR P5, PT, R0.reuse, 0xf9, !P2 ;  /* 0x000000f90000780c */ /* 0x040fe400057a1670 */
[C---:B------:R-:W-:Y:S01]  /*10dd0*/  ISETP.LT.OR P2, PT, R0.reuse, 0xfa, !P2 ;  /* 0x000000fa0000780c */ /* 0x040fe20005741670 */
[----:B------:R3:W-:Y:S01]  /*10de0*/  @!P6 STG.E.U8 desc[UR36][R10.64+0xf0], R23 ;  /* 0x0000f0170a00e986 */ /* 0x0007e2000c101124 */
[----:B------:R-:W-:Y:S01]  /*10df0*/  ISETP.LT.OR P6, PT, R0, 0x1, !P1 ;  /* 0x000000010000780c */ /* 0x000fe20004fc1670 */
[-C--:B0-----:R-:W-:Y:S02]  /*10e00*/  @!P3 IMAD R3, R156, R17.reuse, RZ ;  /* 0x000000119c03b224 */ /* 0x081fe400078e02ff */
[-C--:B-1----:R-:W-:Y:S02]  /*10e10*/  @!P4 IMAD R13, R152, R17.reuse, RZ ;  /* 0x00000011980dc224 */ /* 0x082fe400078e02ff */
[----:B------:R-:W-:Y:S01]  /*10e20*/  @!P0 IMAD R153, R22, R17, RZ ;  /* 0x0000001116998224 */ /* 0x000fe200078e02ff */
[----:B------:R0:W-:Y:S01]  /*10e30*/  @!P3 STG.E.U8 desc[UR36][R10.64+0xf1], R3 ;  /* 0x0000f1030a00b986 */ /* 0x0001e2000c101124 */
[----:B------:R-:W-:-:S02]  /*10e40*/  ISETP.GE.AND P3, PT, R154, 0x89, PT ;  /* 0x000000899a00780c */ /* 0x000fc40003f66270 */
[-C--:B--2---:R-:W-:Y:S02]  /*10e50*/  @!P5 IMAD R15, R20, R17.reuse, RZ ;  /* 0x00000011140fd224 */ /* 0x084fe400078e02ff */
[-C--:B------:R-:W-:Y:S01]  /*10e60*/  @!P2 IMAD R21, R14, R17.reuse, RZ ;  /* 0x000000110e15a224 */ /* 0x080fe200078e02ff */
[----:B------:R-:W-:Y:S01]  /*10e70*/  @!P0 STG.E.U8 desc[UR36][R4.64+0xf9], R153 ;  /* 0x0000f99904008986 */ /* 0x000fe2000c101124 */
[----:B---3--:R-:W-:Y:S01]  /*10e80*/  @!P6 IMAD R23, R24, R17, RZ ;  /* 0x000000111817e224 */ /* 0x008fe200078e02ff */
[C---:B------:R-:W-:Y:S02]  /*10e90*/  ISETP.LT.OR P0, PT, R0.reuse, 0x2, !P1 ;  /* 0x000000020000780c */ /* 0x040fe40004f01670 */
[----:B------:R1:W-:Y:S01]  /*10ea0*/  @!P4 STG.E.U8 desc[UR36][R4.64+0xf8], R13 ;  /* 0x0000f80d0400c986 */ /* 0x0003e2000c101124 */
[----:B------:R-:W-:-:S03]  /*10eb0*/  ISETP.LT.OR P4, PT, R0, 0x1, !P3 ;  /* 0x000000010000780c */ /* 0x000fc60005f81670 */
[----:B------:R-:W-:Y:S01]  /*10ec0*/  @!P5 STG.E.U8 desc[UR36][R10.64+0xf8], R15 ;  /* 0x0000f80f0a00d986 */ /* 0x000fe2000c101124 */
[----:B------:R-:W-:-:S03]  /*10ed0*/  ISETP.LT.OR P5, PT, R0, 0x2, !P3 ;  /* 0x000000020000780c */ /* 0x000fc60005fa1670 */
[----:B------:R-:W-:Y:S01]  /*10ee0*/  @!P2 STG.E.U8 desc[UR36][R10.64+0xf9], R21 ;  /* 0x0000f9150a00a986 */ /* 0x000fe2000c101124 */
[----:B------:R-:W-:-:S03]  /*10ef0*/  ISETP.LT.OR P2, PT, R0, 0x9, !P1 ;  /* 0x000000090000780c */ /* 0x000fc60004f41670 */
[----:B------:R-:W-:Y:S01]  /*10f00*/  @!P6 STG.E.U8 desc[UR36][R6.64], R23 ;  /* 0x000000170600e986 */ /* 0x000fe2000c101124 */
[----:B------:R-:W-:Y:S01]  /*10f10*/  ISETP.LT.OR P6, PT, R0, 0xa, !P1 ;  /* 0x0000000a0000780c */ /* 0x000fe20004fc1670 */
[-C--:B------:R-:W-:Y:S02]  /*10f20*/  @!P0 IMAD R25, R25, R17.reuse, RZ ;  /* 0x0000001119198224 */ /* 0x080fe400078e02ff */
[-C--:B0-----:R-:W-:Y:S02]  /*10f30*/  @!P4 IMAD R3, R26, R17.reuse, RZ ;  /* 0x000000111a03c224 */ /* 0x081fe400078e02ff */
[-C--:B------:R-:W-:Y:S01]  /*10f40*/  @!P5 IMAD R27, R27, R17.reuse, RZ ;  /* 0x000000111b1bd224 */ /* 0x080fe200078e02ff */
[----:B------:R-:W-:Y:S03]  /*10f50*/  @!P0 STG.E.U8 desc[UR36][R6.64+0x1], R25 ;  /* 0x0000011906008986 */ /* 0x000fe6000c101124 */
[----:B-1----:R-:W-:Y:S01]  /*10f60*/  @!P2 IMAD R5, R28, R17, RZ ;  /* 0x000000111c05a224 */ /* 0x002fe200078e02ff */
[----:B------:R0:W-:Y:S01]  /*10f70*/  @!P4 STG.E.U8 desc[UR36][R8.64], R3 ;  /* 0x000000030800c986 */ /* 0x0001e2000c101124 */
[----:B------:R-:W-:-:S02]  /*10f80*/  ISETP.LT.OR P0, PT, R0, 0xa, !P3 ;  /* 0x0000000a0000780c */ /* 0x000fc40005f01670 */
[----:B------:R-:W-:Y:S01]  /*10f90*/  @!P6 IMAD R29, R29, R17, RZ ;  /* 0x000000111d1de224 */ /* 0x000fe200078e02ff */
[C---:B------:R-:W-:Y:S01]  /*10fa0*/  ISETP.LT.OR P4, PT, R0.reuse, 0x9, !P3 ;  /* 0x000000090000780c */ /* 0x040fe20005f81670 */
[----:B------:R-:W-:Y:S01]  /*10fb0*/  @!P5 STG.E.U8 desc[UR36][R8.64+0x1], R27 ;  /* 0x0000011b0800d986 */ /* 0x000fe2000c101124 */
[----:B------:R-:W-:-:S03]  /*10fc0*/  ISETP.LT.OR P5, PT, R0, 0x11, !P1 ;  /* 0x000000110000780c */ /* 0x000fc60004fa1670 */
[----:B------:R1:W-:Y:S01]  /*10fd0*/  @!P2 STG.E.U8 desc[UR36][R6.64+0x8], R5 ;  /* 0x000008050600a986 */ /* 0x0003e2000c101124 */
[----:B------:R-:W-:-:S03]  /*10fe0*/  ISETP.LT.OR P2, PT, R0, 0x12, !P1 ;  /* 0x000000120000780c */ /* 0x000fc60004f41670 */
[----:B------:R-:W-:Y:S01]  /*10ff0*/  @!P6 STG.E.U8 desc[UR36][R6.64+0x9], R29 ;  /* 0x0000091d0600e986 */ /* 0x000fe2000c101124 */
[----:B------:R-:W-:Y:S01]  /*11000*/  ISETP.LT.OR P6, PT, R0, 0x11, !P3 ;  /* 0x000000110000780c */ /* 0x000fe20005fc1670 */
[-C--:B------:R-:W-:Y:S02]  /*11010*/  @!P0 IMAD R31, R31, R17.reuse, RZ ;  /* 0x000000111f1f8224 */ /* 0x080fe400078e02ff */
[-C--:B0-----:R-:W-:Y:S02]  /*11020*/  @!P4 IMAD R3, R30, R17.reuse, RZ ;  /* 0x000000111e03c224 */ /* 0x081fe400078e02ff */
[-C--:B------:R-:W-:Y:S01]  /*11030*/  @!P5 IMAD R11, R32, R17.reuse, RZ ;  /* 0x00000011200bd224 */ /* 0x080fe200078e02ff */
[----:B------:R-:W-:Y:S03]  /*11040*/  @!P0 STG.E.U8 desc[UR36][R8.64+0x9], R31 ;  /* 0x0000091f08008986 */ /* 0x000fe6000c101124 */
[----:B------:R-:W-:Y:S01]  /*11050*/  @!P2 IMAD R33, R33, R17, RZ ;  /* 0x000000112121a224 */ /* 0x000fe200078e02ff */
[----:B------:R0:W-:Y:S01]  /*11060*/  @!P4 STG.E.U8 desc[UR36][R8.64+0x8], R3 ;  /* 0x000008030800c986 */ /* 0x0001e2000c101124 */
[----:B------:R-:W-:-:S02]  /*11070*/  ISETP.LT.OR P0, PT, R0, 0x12, !P3 ;  /* 0x000000120000780c */ /* 0x000fc40005f01670 */
[----:B-1----:R-:W-:Y:S01]  /*11080*/  @!P6 IMAD R5, R34, R17, RZ ;  /* 0x000000112205e224 */ /* 0x002fe200078e02ff */
[C---:B------:R-:W-:Y:S01]  /*11090*/  ISETP.LT.OR P4, PT, R0.reuse, 0x19, !P1 ;  /* 0x000000190000780c */ /* 0x040fe20004f81670 */
[----:B------:R-:W-:Y:S01]  /*110a0*/  @!P5 STG.E.U8 desc[UR36][R6.64+0x10], R11 ;  /* 0x0000100b0600d986 */ /* 0x000fe2000c101124 */
[----:B------:R-:W-:-:S03]  /*110b0*/  ISETP.LT.OR P5, PT, R0, 0x1a, !P1 ;  /* 0x0000001a0000780c */ /* 0x000fc60004fa1670 */
[----:B------:R-:W-:Y:S01]  /*110c0*/  @!P2 STG.E.U8 desc[UR36][R6.64+0x11], R33 ;  /* 0x000011210600a986 */ /* 0x000fe2000c101124 */
[----:B------:R-:W-:-:S03]  /*110d0*/  ISETP.LT.OR P2, PT, R0, 0x19, !P3 ;  /* 0x000000190000780c */ /* 0x000fc60005f41670 */
[----:B------:R1:W-:Y:S01]  /*110e0*/  @!P6 STG.E.U8 desc[UR36][R8.64+0x10], R5 ;  /* 0x000010050800e986 */ /* 0x0003e2000c101124 */
[----:B------:R-:W-:Y:S01]  /*110f0*/  ISETP.LT.OR P6, PT, R0, 0x1a, !P3 ;  /* 0x0000001a0000780c */ /* 0x000fe20005fc1670 */
[-C--:B------:R-:W-:Y:S02]  /*11100*/  @!P0 IMAD R35, R35, R17.reuse, RZ ;  /* 0x0000001123238224 */ /* 0x080fe400078e02ff */
[-C--:B0-----:R-:W-:Y:S02]  /*11110*/  @!P4 IMAD R3, R36, R17.reuse, RZ ;  /* 0x000000112403c224 */ /* 0x081fe400078e02ff */
[-C--:B------:R-:W-:Y:S01]  /*11120*/  @!P5 IMAD R37, R37, R17.reuse, RZ ;  /* 0x000000112525d224 */ /* 0x080fe200078e02ff */
[----:B------:R-:W-:Y:S01]  /*11130*/  @!P0 STG.E.U8 desc[UR36][R8.64+0x11], R35 ;  /* 0x0000112308008986 */ /* 0x000fe2000c101124 */
[----:B------:R-:W-:Y:S02]  /*11140*/  ISETP.LT.OR P0, PT, R0, 0x22, !P1 ;  /* 0x000000220000780c */ /* 0x000fe40004f01670 */
[----:B-1----:R-:W-:-:S04]  /*11150*/  @!P2 IMAD R5, R38, R17, RZ ;  /* 0x000000112605a224 */ /* 0x002fc800078e02ff */
[----:B------:R-:W-:Y:S01]  /*11160*/  @!P6 IMAD R39, R39, R17, RZ ;  /* 0x000000112727e224 */ /* 0x000fe200078e02ff */
[----:B------:R0:W-:Y:S01]  /*11170*/  @!P4 STG.E.U8 desc[UR36][R6.64+0x18], R3 ;  /* 0x000018030600c986 */ /* 0x0001e2000c101124 */
[----:B------:R-:W-:-:S03]  /*11180*/  ISETP.LT.OR P4, PT, R0, 0x21, !P1 ;  /* 0x000000210000780c */ /* 0x000fc60004f81670 */
        /* <DEDUP_REMOVED lines=216> */
[-C--:B0-----:R-:W-:Y:S02]  /*11f10*/  @!P4 IMAD R3, R110, R17.reuse, RZ ;  /* 0x000000116e03c224 */ /* 0x081fe400078e02ff */
[-C--:B------:R-:W-:Y:S02]  /*11f20*/  @!P0 IMAD R111, R111, R17.reuse, RZ ;  /* 0x000000116f6f8224 */ /* 0x080fe400078e02ff */
[-C--:B------:R-:W-:Y:S01]  /*11f30*/  @!P5 IMAD R11, R112, R17.reuse, RZ ;  /* 0x00000011700bd224 */ /* 0x080fe200078e02ff */
[----:B------:R0:W-:Y:S03]  /*11f40*/  @!P4 STG.E.U8 desc[UR36][R8.64+0xa8], R3 ;  /* 0x0000a8030800c986 */ /* 0x0001e6000c101124 */
[-C--:B------:R-:W-:Y:S01]  /*11f50*/  @!P2 IMAD R113, R113, R17.reuse, RZ ;  /* 0x000000117171a224 */ /* 0x080fe200078e02ff */
[----:B------:R-:W-:Y:S03]  /*11f60*/  @!P0 STG.E.U8 desc[UR36][R8.64+0xa9], R111 ;  /* 0x0000a96f08008986 */ /* 0x000fe6000c101124 */
[----:B-1----:R-:W-:Y:S01]  /*11f70*/  @!P6 IMAD R5, R114, R17, RZ ;  /* 0x000000117205e224 */ /* 0x002fe200078e02ff */
[C---:B------:R-:W-:Y:S01]  /*11f80*/  ISETP.LT.OR P0, PT, R0.reuse, 0xb2, !P3 ;  /* 0x000000b20000780c */ /* 0x040fe20005f01670 */
[----:B------:R-:W-:Y:S01]  /*11f90*/  @!P5 STG.E.U8 desc[UR36][R6.64+0xb0], R11 ;  /* 0x0000b00b0600d986 */ /* 0x000fe2000c101124 */
[----:B------:R-:W-:-:S02]  /*11fa0*/  ISETP.LT.OR P5, PT, R0, 0xba, !P1 ;  /* 0x000000ba0000780c */ /* 0x000fc40004fa1670 */
[C---:B------:R-:W-:Y:S01]  /*11fb0*/  ISETP.LT.OR P4, PT, R0.reuse, 0xb9, !P1 ;  /* 0x000000b90000780c */ /* 0x040fe20004f81670 */
[----:B------:R-:W-:Y:S01]  /*11fc0*/  @!P2 STG.E.U8 desc[UR36][R6.64+0xb1], R113 ;  /* 0x0000b1710600a986 */ /* 0x000fe2000c101124 */
[----:B------:R-:W-:-:S03]  /*11fd0*/  ISETP.LT.OR P2, PT, R0, 0xb9, !P3 ;  /* 0x000000b90000780c */ /* 0x000fc60005f41670 */
[----:B------:R1:W-:Y:S01]  /*11fe0*/  @!P6 STG.E.U8 desc[UR36][R8.64+0xb0], R5 ;  /* 0x0000b0050800e986 */ /* 0x0003e2000c101124 */
[----:B------:R-:W-:-:S03]  /*11ff0*/  ISETP.LT.OR P6, PT, R0, 0xba, !P3 ;  /* 0x000000ba0000780c */ /* 0x000fc60005fc1670 */
[-C--:B------:R-:W-:Y:S02]  /*12000*/  @!P0 IMAD R115, R115, R17.reuse, RZ ;  /* 0x0000001173738224 */ /* 0x080fe400078e02ff */
[-C--:B------:R-:W-:Y:S02]  /*12010*/  @!P5 IMAD R117, R117, R17.reuse, RZ ;  /* 0x000000117575d224 */ /* 0x080fe400078e02ff */
[-C--:B0-----:R-:W-:Y:S01]  /*12020*/  @!P4 IMAD R3, R116, R17.reuse, RZ ;  /* 0x000000117403c224 */ /* 0x081fe200078e02ff */
[----:B------:R-:W-:Y:S01]  /*12030*/  @!P0 STG.E.U8 desc[UR36][R8.64+0xb1], R115 ;  /* 0x0000b17308008986 */ /* 0x000fe2000c101124 */
[----:B------:R-:W-:Y:S01]  /*12040*/  ISETP.LT.OR P0, PT, R0, 0xc1, !P1 ;  /* 0x000000c10000780c */ /* 0x000fe20004f01670 */
[----:B-1----:R-:W-:-:S03]  /*12050*/  @!P2 IMAD R5, R118, R17, RZ ;  /* 0x000000117605a224 */ /* 0x002fc600078e02ff */
[----:B------:R-:W-:Y:S01]  /*12060*/  @!P6 IMAD R119, R119, R17, RZ ;  /* 0x000000117777e224 */ /* 0x000fe200078e02ff */
[----:B------:R-:W-:Y:S01]  /*12070*/  @!P5 STG.E.U8 desc[UR36][R6.64+0xb9], R117 ;  /* 0x0000b9750600d986 */ /* 0x000fe2000c101124 */
[----:B------:R-:W-:-:S03]  /*12080*/  ISETP.LT.OR P5, PT, R0, 0xc2, !P1 ;  /* 0x000000c20000780c */ /* 0x000fc60004fa1670 */
[----:B------:R0:W-:Y:S01]  /*12090*/  @!P4 STG.E.U8 desc[UR36][R6.64+0xb8], R3 ;  /* 0x0000b8030600c986 */ /* 0x0001e2000c101124 */
[----:B------:R-:W-:-:S03]  /*120a0*/  ISETP.LT.OR P4, PT, R0, 0xc1, !P3 ;  /* 0x000000c10000780c */ /* 0x000fc60005f81670 */
[----:B------:R-:W-:Y:S01]  /*120b0*/  @!P6 STG.E.U8 desc[UR36][R8.64+0xb9], R119 ;  /* 0x0000b9770800e986 */ /* 0x000fe2000c101124 */
[----:B------:R-:W-:-:S03]  /*120c0*/  ISETP.LT.OR P6, PT, R0, 0xc2, !P3 ;  /* 0x000000c20000780c */ /* 0x000fc60005fc1670 */
[----:B------:R1:W-:Y:S01]  /*120d0*/  @!P2 STG.E.U8 desc[UR36][R8.64+0xb8], R5 ;  /* 0x0000b8050800a986 */ /* 0x0003e2000c101124 */
[----:B------:R-:W-:Y:S01]  /*120e0*/  ISETP.LT.OR P2, PT, R0, 0xc9, !P1 ;  /* 0x000000c90000780c */ /* 0x000fe20004f41670 */
[-C--:B------:R-:W-:Y:S02]  /*120f0*/  @!P0 IMAD R11, R120, R17.reuse, RZ ;  /* 0x00000011780b8224 */ /* 0x080fe400078e02ff */
[-C--:B------:R-:W-:Y:S02]  /*12100*/  @!P5 IMAD R121, R121, R17.reuse, RZ ;  /* 0x000000117979d224 */ /* 0x080fe400078e02ff */
[-C--:B0-----:R-:W-:Y:S01]  /*12110*/  @!P4 IMAD R3, R122, R17.reuse, RZ ;  /* 0x000000117a03c224 */ /* 0x081fe200078e02ff */
[----:B------:R0:W-:Y:S03]  /*12120*/  @!P0 STG.E.U8 desc[UR36][R6.64+0xc0], R11 ;  /* 0x0000c00b06008986 */ /* 0x0001e6000c101124 */
[-C--:B------:R-:W-:Y:S01]  /*12130*/  @!P6 IMAD R123, R123, R17.reuse, RZ ;  /* 0x000000117b7be224 */ /* 0x080fe200078e02ff */
[----:B------:R-:W-:Y:S01]  /*12140*/  ISETP.LT.OR P0, PT, R0, 0xca, !P1 ;  /* 0x000000ca0000780c */ /* 0x000fe20004f01670 */
[----:B------:R-:W-:Y:S02]  /*12150*/  @!P5 STG.E.U8 desc[UR36][R6.64+0xc1], R121 ;  /* 0x0000c1790600d986 */ /* 0x000fe4000c101124 */
[----:B-1----:R-:W-:Y:S01]  /*12160*/  @!P2 IMAD R5, R124, R17, RZ ;  /* 0x000000117c05a224 */ /* 0x002fe200078e02ff */
[C---:B------:R-:W-:Y:S01]  /*12170*/  ISETP.LT.OR P5, PT, R0.reuse, 0xc9, !P3 ;  /* 0x000000c90000780c */ /* 0x040fe20005fa1670 */
[----:B------:R1:W-:Y:S01]  /*12180*/  @!P4 STG.E.U8 desc[UR36][R8.64+0xc0], R3 ;  /* 0x0000c0030800c986 */ /* 0x0003e2000c101124 */
        /* <DEDUP_REMOVED lines=8> */
[----:B------:R-:W-:Y:S03]  /*12210*/  @!P0 STG.E.U8 desc[UR36][R6.64+0xc9], R125 ;  /* 0x0000c97d06008986 */ /* 0x000fe6000c101124 */
[-C--:B-1----:R-:W-:Y:S01]  /*12220*/  @!P6 IMAD R3, R128, R17.reuse, RZ ;  /* 0x000000118003e224 */ /* 0x082fe200078e02ff */
[----:B------:R0:W-:Y:S03]  /*12230*/  @!P5 STG.E.U8 desc[UR36][R8.64+0xc8], R11 ;  /* 0x0000c80b0800d986 */ /* 0x0001e6000c101124 */
[----:B------:R-:W-:Y:S01]  /*12240*/  @!P2 IMAD R129, R129, R17, RZ ;  /* 0x000000118181a224 */ /* 0x000fe200078e02ff */
[C---:B------:R-:W-:Y:S01]  /*12250*/  ISETP.LT.OR P0, PT, R0.reuse, 0xd1, !P3 ;  /* 0x000000d10000780c */ /* 0x040fe20005f01670 */
[----:B------:R-:W-:Y:S01]  /*12260*/  @!P4 STG.E.U8 desc[UR36][R8.64+0xc9], R127 ;  /* 0x0000c97f0800c986 */ /* 0x000fe2000c101124 */
[----:B------:R-:W-:-:S02]  /*12270*/  ISETP.LT.OR P5, PT, R0, 0xd2, !P3 ;  /* 0x000000d20000780c */ /* 0x000fc40005fa1670 */
[C---:B------:R-:W-:Y:S01]  /*12280*/  ISETP.LT.OR P4, PT, R0.reuse, 0xd9, !P1 ;  /* 0x000000d90000780c */ /* 0x040fe20004f81670 */
[----:B------:R1:W-:Y:S01]  /*12290*/  @!P6 STG.E.U8 desc[UR36][R6.64+0xd0], R3 ;  /* 0x0000d0030600e986 */ /* 0x0003e2000c101124 */
[----:B------:R-:W-:-:S03]  /*122a0*/  ISETP.LT.OR P6, PT, R0, 0xda, !P1 ;  /* 0x000000da0000780c */ /* 0x000fc60004fc1670 */
[----:B------:R-:W-:Y:S01]  /*122b0*/  @!P2 STG.E.U8 desc[UR36][R6.64+0xd1], R129 ;  /* 0x0000d1810600a986 */ /* 0x000fe2000c101124 */
[----:B------:R-:W-:-:S03]  /*122c0*/  ISETP.LT.OR P2, PT, R0, 0xd9, !P3 ;  /* 0x000000d90000780c */ /* 0x000fc60005f41670 */
[-C--:B--2---:R-:W-:Y:S02]  /*122d0*/  @!P0 IMAD R5, R130, R17.reuse, RZ ;  /* 0x0000001182058224 */ /* 0x084fe400078e02ff */
[-C--:B------:R-:W-:Y:S02]  /*122e0*/  @!P5 IMAD R131, R131, R17.reuse, RZ ;  /* 0x000000118383d224 */ /* 0x080fe400078e02ff */
[-C--:B0-----:R-:W-:Y:S02]  /*122f0*/  @!P4 IMAD R11, R132, R17.reuse, RZ ;  /* 0x00000011840bc224 */ /* 0x081fe400078e02ff */
[-C--:B------:R-:W-:Y:S01]  /*12300*/  @!P6 IMAD R133, R133, R17.reuse, RZ ;  /* 0x000000118585e224 */ /* 0x080fe200078e02ff */
[----:B------:R0:W-:Y:S03]  /*12310*/  @!P0 STG.E.U8 desc[UR36][R8.64+0xd0], R5 ;  /* 0x0000d00508008986 */ /* 0x0001e6000c101124 */
[----:B-1----:R-:W-:Y:S01]  /*12320*/  @!P2 IMAD R3, R134, R17, RZ ;  /* 0x000000118603a224 */ /* 0x002fe200078e02ff */
[----:B------:R-:W-:Y:S01]  /*12330*/  @!P5 STG.E.U8 desc[UR36][R8.64+0xd1], R131 ;  /* 0x0000d1830800d986 */ /* 0x000fe2000c101124 */
[----:B------:R-:W-:-:S02]  /*12340*/  ISETP.LT.OR P0, PT, R0, 0xda, !P3 ;  /* 0x000000da0000780c */ /* 0x000fc40005f01670 */
        /* <DEDUP_REMOVED lines=14> */
[----:B------:R-:W-:Y:S01]  /*12430*/  @!P4 STG.E.U8 desc[UR36][R6.64+0xe1], R137 ;  /* 0x0000e1890600c986 */ /* 0x000fe2000c101124 */
[----:B------:R-:W-:-:S02]  /*12440*/  ISETP.LT.OR P0, PT, R0, 0xe9, !P1 ;  /* 0x000000e90000780c */ /* 0x000fc40004f01670 */
[C---:B------:R-:W-:Y:S01]  /*12450*/  ISETP.LT.OR P4, PT, R0.reuse, 0xea, !P1 ;  /* 0x000000ea0000780c */ /* 0x040fe20004f81670 */
[----:B------:R1:W-:Y:S01]  /*12460*/  @!P6 STG.E.U8 desc[UR36][R8.64+0xe0], R11 ;  /* 0x0000e00b0800e986 */ /* 0x0003e2000c101124 */
[C---:B------:R-:W-:Y:S02]  /*12470*/  ISETP.LT.OR P6, PT, R0.reuse, 0xe9, !P3 ;  /* 0x000000e90000780c */ /* 0x040fe40005fc1670 */
[C---:B------:R-:W-:Y:S01]  /*12480*/  ISETP.LT.OR P5, PT, R0.reuse, 0xea, !P3 ;  /* 0x000000ea0000780c */ /* 0x040fe20005fa1670 */
[----:B------:R-:W-:Y:S01]  /*12490*/  @!P2 STG.E.U8 desc[UR36][R8.64+0xe1], R139 ;  /* 0x0000e18b0800a986 */ /* 0x000fe2000c101124 */
[----:B------:R-:W-:-:S05]  /*124a0*/  ISETP.LT.OR P2, PT, R0, 0xf1, !P1 ;  /* 0x000000f10000780c */ /* 0x000fca0004f41670 */
[-C--:B--2---:R-:W-:Y:S02]  /*124b0*/  @!P0 IMAD R3, R140, R17.reuse, RZ ;  /* 0x000000118c038224 */ /* 0x084fe400078e02ff */
[-C--:B------:R-:W-:Y:S02]  /*124c0*/  @!P4 IMAD R141, R141, R17.reuse, RZ ;  /* 0x000000118d8dc224 */ /* 0x080fe400078e02ff */
[-C--:B0-----:R-:W-:Y:S02]  /*124d0*/  @!P6 IMAD R5, R142, R17.reuse, RZ ;  /* 0x000000118e05e224 */ /* 0x081fe400078e02ff */
[-C--:B------:R-:W-:Y:S02]  /*124e0*/  @!P5 IMAD R143, R143, R17.reuse, RZ ;  /* 0x000000118f8fd224 */ /* 0x080fe400078e02ff */
[----:B-1----:R-:W-:Y:S01]  /*124f0*/  @!P2 IMAD R11, R144, R17, RZ ;  /* 0x00000011900ba224 */ /* 0x002fe200078e02ff */
[----:B------:R0:W-:Y:S01]  /*12500*/  @!P0 STG.E.U8 desc[UR36][R6.64+0xe8], R3 ;  /* 0x0000e80306008986 */ /* 0x0001e2000c101124 */
[----:B------:R-:W-:-:S03]  /*12510*/  ISETP.LT.OR P0, PT, R0, 0xf2, !P1 ;  /* 0x000000f20000780c */ /* 0x000fc60004f01670 */
[----:B------:R-:W-:Y:S01]  /*12520*/  @!P4 STG.E.U8 desc[UR36][R6.64+0xe9], R141 ;  /* 0x0000e98d0600c986 */ /* 0x000fe2000c101124 */
[----:B------:R-:W-:-:S03]  /*12530*/  ISETP.LT.OR P4, PT, R0, 0xf1, !P3 ;  /* 0x000000f10000780c */ /* 0x000fc60005f81670 */
[----:B------:R-:W-:Y:S01]  /*12540*/  @!P6 STG.E.U8 desc[UR36][R8.64+0xe8], R5 ;  /* 0x0000e8050800e986 */ /* 0x000fe2000c101124 */
[----:B------:R-:W-:-:S03]  /*12550*/  ISETP.LT.OR P6, PT, R0, 0xf2, !P3 ;  /* 0x000000f20000780c */ /* 0x000fc60005fc1670 */
[----:B------:R-:W-:Y:S01]  /*12560*/  @!P5 STG.E.U8 desc[UR36][R8.64+0xe9], R143 ;  /* 0x0000e98f0800d986 */ /* 0x000fe2000c101124 */
[----:B------:R-:W-:-:S03]  /*12570*/  ISETP.LT.OR P5, PT, R0, 0xf9, !P3 ;  /* 0x000000f90000780c */ /* 0x000fc60005fa1670 */
[----:B------:R1:W-:Y:S01]  /*12580*/  @!P2 STG.E.U8 desc[UR36][R6.64+0xf0], R11 ;  /* 0x0000f00b0600a986 */ /* 0x0003e2000c101124 */
[C---:B------:R-:W-:Y:S02]  /*12590*/  ISETP.LT.OR P2, PT, R0.reuse, 0xf9, !P1 ;  /* 0x000000f90000780c */ /* 0x040fe40004f41670 */
[C---:B------:R-:W-:Y:S02]  /*125a0*/  ISETP.LT.OR P1, PT, R0.reuse, 0xfa, !P1 ;  /* 0x000000fa0000780c */ /* 0x040fe40004f21670 */
[----:B------:R-:W-:Y:S01]  /*125b0*/  ISETP.LT.OR P3, PT, R0, 0xfa, !P3 ;  /* 0x000000fa0000780c */ /* 0x000fe20005f61670 */
[-C--:B------:R-:W-:Y:S02]  /*125c0*/  @!P0 IMAD R145, R145, R17.reuse, RZ ;  /* 0x0000001191918224 */ /* 0x080fe400078e02ff */
[-C--:B0-----:R-:W-:Y:S02]  /*125d0*/  @!P4 IMAD R3, R146, R17.reuse, RZ ;  /* 0x000000119203c224 */ /* 0x081fe400078e02ff */
[----:B------:R-:W-:-:S02]  /*125e0*/  @!P6 IMAD R147, R147, R17, RZ ;  /* 0x000000119393e224 */ /* 0x000fc400078e02ff */
[-C--:B-1----:R-:W-:Y:S02]  /*125f0*/  @!P5 IMAD R11, R150, R17.reuse, RZ ;  /* 0x00000011960bd224 */ /* 0x082fe400078e02ff */
[-C--:B------:R-:W-:Y:S02]  /*12600*/  @!P2 IMAD R5, R148, R17.reuse, RZ ;  /* 0x000000119405a224 */ /* 0x080fe400078e02ff */
[-C--:B------:R-:W-:Y:S02]  /*12610*/  @!P1 IMAD R149, R149, R17.reuse, RZ ;  /* 0x0000001195959224 */ /* 0x080fe400078e02ff */
[----:B------:R-:W-:Y:S01]  /*12620*/  @!P3 IMAD R151, R151, R17, RZ ;  /* 0x000000119797b224 */ /* 0x000fe200078e02ff */
[----:B------:R0:W-:Y:S04]  /*12630*/  @!P0 STG.E.U8 desc[UR36][R6.64+0xf1], R145 ;  /* 0x0000f19106008986 */ /* 0x0001e8000c101124 */
[----:B------:R0:W-:Y:S04]  /*12640*/  @!P4 STG.E.U8 desc[UR36][R8.64+0xf0], R3 ;  /* 0x0000f0030800c986 */ /* 0x0001e8000c101124 */
[----:B------:R0:W-:Y:S04]  /*12650*/  @!P6 STG.E.U8 desc[UR36][R8.64+0xf1], R147 ;  /* 0x0000f1930800e986 */ /* 0x0001e8000c101124 */
[----:B------:R0:W-:Y:S04]  /*12660*/  @!P2 STG.E.U8 desc[UR36][R6.64+0xf8], R5 ;  /* 0x0000f8050600a986 */ /* 0x0001e8000c101124 */
[----:B------:R0:W-:Y:S04]  /*12670*/  @!P1 STG.E.U8 desc[UR36][R6.64+0xf9], R149 ;  /* 0x0000f99506009986 */ /* 0x0001e8000c101124 */
[----:B------:R0:W-:Y:S04]  /*12680*/  @!P5 STG.E.U8 desc[UR36][R8.64+0xf8], R11 ;  /* 0x0000f80b0800d986 */ /* 0x0001e8000c101124 */
[----:B------:R0:W-:Y:S02]  /*12690*/  @!P3 STG.E.U8 desc[UR36][R8.64+0xf9], R151 ;  /* 0x0000f9970800b986 */ /* 0x0001e4000c101124 */
.L_x_548:
[----:B------:R-:W-:Y:S05]  /*126a0*/  BSYNC B0 ;  /* 0x0000000000007941 */ /* 0x000fea0003800000 */
.L_x_34:
[----:B0-----:R-:W2:Y:S04]  /*126b0*/  LDL.LU R3, [R1+0x200] ;  /* 0x0002000001037983 */ /* 0x001ea80000300800 */
[----:B------:R-:W2:Y:S01]  /*126c0*/  LDL.LU R2, [R1+0x204] ;  /* 0x0002040001027983 */ /* 0x000ea20000300800 */
[----:B------:R-:W-:Y:S01]  /*126d0*/  ULDC UR4, c[0x0][0xc] ;  /* 0x0000030000047ab9 */ /* 0x000fe20000000800 */
[----:B------:R-:W-:Y:S01]  /*126e0*/  ULDC UR5, c[0x0][0x10] ;  /* 0x0000040000057ab9 */ /* 0x000fe20000000800 */
[----:B------:R-:W2:Y:S01]  /*126f0*/  LDC R5, c[0x0][0x14] ;  /* 0x00000500ff057b82 */ /* 0x000ea20000000800 */
[----:B------:R-:W-:Y:S01]  /*12700*/  UIMAD.WIDE.U32 UR4, UR4, UR5, URZ ;  /* 0x00000005040472a5 */ /* 0x000fe2000f8e003f */
[----:B------:R-:W-:Y:S01]  /*12710*/  PRMT R0, RZ, 0x7610, R0 ;  /* 0x00007610ff007816 */ /* 0x000fe20000000000 */
[----:B------:R-:W-:Y:S01]  /*12720*/  UMOV UR42, 0xffffffff ;  /* 0xffffffff002a7882 */ /* 0x000fe20000000000 */
[----:B------:R-:W-:-:S03]  /*12730*/  UMOV UR43, 0xffffffff ;  /* 0xffffffff002b7882 */ /* 0x000fc60000000000 */
[----:B--2---:R-:W-:-:S04]  /*12740*/  IMAD.WIDE.U32 R2, R5, UR4, R2 ;  /* 0x0000000405027c25 */ /* 0x004fc8000f8e0002 */
[----:B------:R-:W-:Y:S01]  /*12750*/  IMAD R5, R5, UR5, RZ ;  /* 0x0000000505057c24 */ /* 0x000fe2000f8e02ff */
[----:B-1-3--:R-:W-:Y:S01]  /*12760*/  MOV R6, R2 ;  /* 0x0000000200067202 */ /* 0x00afe20000000f00 */
[----:B------:R-:W-:Y:S02]  /*12770*/  ULDC.64 UR4, c[0x0][0x650] ;  /* 0x0001940000047ab9 */ /* 0x000fe40000000a00 */
[----:B------:R-:W-:Y:S01]  /*12780*/  IMAD.IADD R4, R3, 0x1, R5 ;  /* 0x0000000103047824 */ /* 0x000fe200078e0205 */
[----:B------:R-:W-:-:S04]  /*12790*/  ISETP.GE.U32.AND P0, PT, R2, UR4, PT ;  /* 0x0000000402007c0c */ /* 0x000fc8000bf06070 */
[----:B------:R0:W-:Y:S01]  /*127a0*/  STL [R1+0x200], R4 ;  /* 0x0002000401007387 */ /* 0x0001e20000100800 */
[----:B------:R-:W-:-:S03]  /*127b0*/  ISETP.GE.U32.AND.EX P0, PT, R4, UR5, PT, P0 ;  /* 0x0000000504007c0c */ /* 0x000fc6000bf06100 */
[----:B------:R0:W-:Y:S10]  /*127c0*/  STL [R1+0x204], R6 ;  /* 0x0002040601007387 */ /* 0x0001f40000100800 */
[----:B0-----:R-:W-:Y:S05]  /*127d0*/  @P0 BRA `(.L_x_549) ;  /* 0x0000000400880947 */ /* 0x001fea0003800000 */
[----:B------:R-:W0:Y:S01]  /*127e0*/  S2UR UR6, SR_CTAID.X ;  /* 0x00000000000679c3 */ /* 0x000e220000002500 */
[----:B------:R-:W-:Y:S01]  /*127f0*/  ULDC.64 UR12, c[0x0][0x628] ;  /* 0x00018a00000c7ab9 */ /* 0x000fe20000000a00 */
[----:B------:R-:W-:Y:S01]  /*12800*/  ULDC UR4, c[0x0][0x150] ;  /* 0x0000540000047ab9 */ /* 0x000fe20000000800 */
[----:B------:R-:W-:Y:S01]  /*12810*/  ISETP.NE.U32.AND P0, PT, RZ, UR12, PT ;  /* 0x0000000cff007c0c */ /* 0x000fe2000bf05070 */
[----:B------:R-:W-:Y:S01]  /*12820*/  ULDC UR15, c[0x0][0x630] ;  /* 0x00018c00000f7ab9 */ /* 0x000fe20000000800 */
[----:B------:R-:W-:Y:S01]  /*12830*/  R2UR UR16, R6 ;  /* 0x00000000061072ca */ /* 0x000fe200000e0000 */
[----:B------:R-:W-:Y:S01]  /*12840*/  ULDC UR19, c[0x0][0x154] ;  /* 0x0000550000137ab9 */ /* 0x000fe20000000800 */
[----:B------:R-:W-:Y:S01]  /*12850*/  ISETP.NE.AND.EX P0, PT, RZ, UR13, PT, P0 ;  /* 0x0000000dff007c0c */ /* 0x000fe2000bf05300 */
[----:B------:R-:W1:Y:S01]  /*12860*/  S2UR UR18, SR_CTAID.Y ;  /* 0x00000000001279c3 */ /* 0x000e620000002600 */
[----:B------:R-:W-:Y:S02]  /*12870*/  R2UR UR17, R4 ;  /* 0x00000000041172ca */ /* 0x000fe400000e0000 */
[----:B------:R-:W-:-:S02]  /*12880*/  R2UR UR10, R6 ;  /* 0x00000000060a72ca */ /* 0x000fc400000e0000 */
[----:B------:R-:W-:Y:S02]  /*12890*/  R2UR UR11, R4 ;  /* 0x00000000040b72ca */ /* 0x000fe400000e0000 */
[----:B0-----:R-:W-:-:S05]  /*128a0*/  I2FP.F32.U32 R0, UR6 ;  /* 0x0000000600007c45 */ /* 0x001fca0008201000 */
[----:B------:R-:W-:-:S04]  /*128b0*/  FMUL R0, R0, UR4 ;  /* 0x0000000400007c20 */ /* 0x000fc80008400000 */
[----:B------:R0:W2:Y:S01]  /*128c0*/  F2I.U32.TRUNC.NTZ R2, R0 ;  /* 0x0000000000027305 */ /* 0x0000a2000020f000 */
[----:B-1----:R-:W-:Y:S05]  /*128d0*/  @!P0 BRA `(.L_x_550) ;  /* 0x0000000000308947 */ /* 0x002fea0003800000 */
        /* <DEDUP_REMOVED lines=12> */
.L_x_550:
[----:B------:R-:W-:Y:S01]  /*129a0*/  USHF.R.U64 UR43, UR10, UR15, UR11 ;  /* 0x0000000f0a2b7299 */ /* 0x000fe2000800120b */
[----:B0-----:R-:W-:Y:S01]  /*129b0*/  I2FP.F32.U32 R0, UR18 ;  /* 0x0000001200007c45 */ /* 0x001fe20008201000 */
[----:B------:R-:W-:Y:S02]  /*129c0*/  USHF.R.U32.HI UR4, URZ, UR15, UR11 ;  /* 0x0000000f3f047299 */ /* 0x000fe4000801160b */
[----:B------:R-:W-:Y:S02]  /*129d0*/  UIADD3 UR10, UP0, URZ, -UR43, URZ ;  /* 0x8000002b3f0a7290 */ /* 0x000fe4000ff1e03f */
[----:B------:R-:W-:Y:S01]  /*129e0*/  FMUL R0, R0, UR19 ;  /* 0x0000001300007c20 */ /* 0x000fe20008400000 */
[----:B------:R-:W-:Y:S01]  /*129f0*/  ULDC.64 UR12, c[0x0][0x620] ;  /* 0x00018800000c7ab9 */ /* 0x000fe20000000a00 */
[----:B------:R-:W-:Y:S01]  /*12a00*/  UIADD3.X UR4, URZ, ~UR4, URZ, UP0, !UPT ;  /* 0x800000043f047290 */ /* 0x000fe200087fe43f */
[----:B------:R-:W-:Y:S01]  /*12a10*/  UMOV UR8, UR16 ;  /* 0x0000001000087c82 */ /* 0x000fe20008000000 */
[----:B------:R-:W-:-:S02]  /*12a20*/  UMOV UR9, UR17 ;  /* 0x0000001100097c82 */ /* 0x000fc40008000000 */
[----:B------:R-:W-:Y:S01]  /*12a30*/  UIMAD UR4, UR4, UR12, URZ ;  /* 0x0000000c040472a4 */ /* 0x000fe2000f8e023f */
[----:B------:R-:W0:Y:S01]  /*12a40*/  F2I.U32.TRUNC.NTZ R0, R0 ;  /* 0x0000000000007305 */ /* 0x000e22000020f000 */
[----:B------:R-:W-:Y:S01]  /*12a50*/  UIMAD.WIDE.U32 UR8, UR10, UR12, UR8 ;  /* 0x0000000c0a0872a5 */ /* 0x000fe2000f8e0008 */
[----:B--2---:R-:W-:Y:S01]  /*12a60*/  R2UR UR12, R2 ;  /* 0x00000000020c72ca */ /* 0x004fe200000e0000 */
[----:B------:R-:W-:Y:S01]  /*12a70*/  UIMAD UR10, UR10, UR13, UR4 ;  /* 0x0000000d0a0a72a4 */ /* 0x000fe2000f8e0204 */
[----:B------:R-:W-:Y:S01]  /*12a80*/  ULDC UR11, c[0x0][0x618] ;  /* 0x00018600000b7ab9 */ /* 0x000fe20000000800 */
[----:B------:R-:W-:Y:S02]  /*12a90*/  ULDC UR21, c[0x0][0x658] ;  /* 0x0001960000157ab9 */ /* 0x000fe40000000800 */
[----:B------:R-:W-:Y:S01]  /*12aa0*/  UIADD3 UR9, UR9, UR10, URZ ;  /* 0x0000000a09097290 */ /* 0x000fe2000fffe03f */
[----:B------:R-:W-:Y:S01]  /*12ab0*/  UMOV UR15, 0xffffffff ;  /* 0xffffffff000f7882 */ /* 0x000fe20000000000 */
[----:B------:R-:W-:Y:S01]  /*12ac0*/  ULDC.64 UR4, c[0x0][0x640] ;  /* 0x0001900000047ab9 */ /* 0x000fe20000000a00 */
[----:B------:R-:W-:Y:S01]  /*12ad0*/  USHF.L.U32 UR15, UR15, UR21, URZ ;  /* 0x000000150f0f7299 */ /* 0x000fe2000800063f */
[----:B------:R-:W-:Y:S01]  /*12ae0*/  ISETP.NE.U32.AND P0, PT, RZ, UR4, PT ;  /* 0x00000004ff007c0c */ /* 0x000fe2000bf05070 */
[----:B------:R-:W-:-:S02]  /*12af0*/  USHF.R.U64 UR16, UR8, UR11, UR9 ;  /* 0x0000000b08107299 */ /* 0x000fc40008001209 */
[----:B------:R-:W-:Y:S01]  /*12b00*/  USHF.R.U32.HI UR8, URZ, UR11, UR9 ;  /* 0x0000000b3f087299 */ /* 0x000fe20008011609 */
[----:B0-----:R-:W-:Y:S01]  /*12b10*/  R2UR UR14, R0 ;  /* 0x00000000000e72ca */ /* 0x001fe200000e0000 */
[----:B------:R-:W-:Y:S01]  /*12b20*/  ULDC UR17, c[0x0][0x608] ;  /* 0x0001820000117ab9 */ /* 0x000fe20000000800 */
[----:B------:R-:W-:Y:S01]  /*12b30*/  ULOP3.LUT UR41, URZ, UR15, URZ, 0x33, !UPT ;  /* 0x0000000f3f297292 */ /* 0x000fe2000f8e333f */
[----:B------:R-:W-:Y:S01]  /*12b40*/  ISETP.NE.AND.EX P0, PT, RZ, UR5, PT, P0 ;  /* 0x00000005ff007c0c */ /* 0x000fe2000bf05300 */
[----:B------:R-:W-:Y:S02]  /*12b50*/  USHF.R.U64 UR15, UR16, UR17, UR8 ;  /* 0x00000011100f7299 */ /* 0x000fe40008001208 */
[----:B------:R-:W-:Y:S02]  /*12b60*/  USHF.R.U32.HI UR8, URZ, UR17, UR8 ;  /* 0x000000113f087299 */ /* 0x000fe40008011608 */
[----:B------:R-:W-:Y:S02]  /*12b70*/  UIADD3 UR12, -UR12, URZ, URZ ;  /* 0x0000003f0c0c7290 */ /* 0x000fe4000fffe13f */
[----:B------:R-:W-:Y:S01]  /*12b80*/  USHF.R.U64 UR17, UR15, UR21, UR8 ;  /* 0x000000150f117299 */ /* 0x000fe20008001208 */
[----:B------:R-:W-:Y:S01]  /*12b90*/  UMOV UR19, 0x1 ;  /* 0x0000000100137882 */ /* 0x000fe20000000000 */
[----:B------:R-:W-:Y:S01]  /*12ba0*/  ULDC UR13, c[0x0][0x144] ;  /* 0x00005100000d7ab9 */ /* 0x000fe20000000800 */
[----:B------:R-:W-:Y:S01]  /*12bb0*/  ULDC UR7, c[0x0][0x600] ;  /* 0x0001800000077ab9 */ /* 0x000fe20000000800 */
[----:B------:R-:W-:-:S02]  /*12bc0*/  USHF.L.U32 UR24, UR19, UR21, URZ ;  /* 0x0000001513187299 */ /* 0x000fc4000800063f */
[----:B------:R-:W-:Y:S02]  /*12bd0*/  USHF.R.U32.HI UR8, URZ, UR21, UR8 ;  /* 0x000000153f087299 */ /* 0x000fe40008011608 */
[----:B------:R-:W-:Y:S02]  /*12be0*/  UIMAD UR21, UR13, UR12, UR6 ;  /* 0x0000000c0d1572a4 */ /* 0x000fe4000f8e0206 */
[----:B------:R-:W-:Y:S02]  /*12bf0*/  UIADD3 UR20, UR7, -0x1, URZ ;  /* 0xffffffff07147890 */ /* 0x000fe4000fffe03f */
[----:B------:R-:W-:Y:S01]  /*12c00*/  UIADD3 UR19, -UR14, URZ, URZ ;  /* 0x0000003f0e137290 */ /* 0x000fe2000fffe13f */
[----:B------:R-:W-:Y:S01]  /*12c10*/  ULDC UR25, c[0x0][0x148] ;  /* 0x0000520000197ab9 */ /* 0x000fe20000000800 */
[----:B------:R-:W-:Y:S01]  /*12c20*/  ULDC UR22, c[0x0][0x648] ;  /* 0x0001920000167ab9 */ /* 0x000fe20000000800 */
[----:B------:R-:W-:Y:S01]  /*12c30*/  ULDC UR23, c[0x0][0x638] ;  /* 0x00018e0000177ab9 */ /* 0x000fe20000000800 */
        /* <DEDUP_REMOVED lines=14> */
.L_x_551:
[----:B------:R-:W-:Y:S01]  /*12d20*/  UISETP.NE.AND UP0, UPT, UR46, URZ, UPT ;  /* 0x0000003f2e00728c */ /* 0x000fe2000bf05270 */
[----:B------:R-:W-:Y:S01]  /*12d30*/  IMAD.MOV.U32 R0, RZ, RZ, 0x1 ;  /* 0x00000001ff007424 */ /* 0x000fe200078e00ff */
[----:B------:R-:W-:Y:S02]  /*12d40*/  USHF.R.U64 UR4, UR6, UR22, UR8 ;  /* 0x0000001606047299 */ /* 0x000fe40008001208 */
[----:B------:R-:W-:Y:S02]  /*12d50*/  ULOP3.LUT UR41, UR15, UR41, URZ, 0xc0, !UPT ;  /* 0x000000290f297292 */ /* 0x000fe4000f8ec03f */
[----:B------:R-:W-:Y:S02]  /*12d60*/  UIADD3 UR5, -UR4, URZ, URZ ;  /* 0x0000003f04057290 */ /* 0x000fe4000fffe13f */
[----:B------:R-:W-:Y:S02]  /*12d70*/  UIMAD UR41, UR24, UR4, UR41 ;  /* 0x00000004182972a4 */ /* 0x000fe4000f8e0229 */
[----:B------:R-:W-:-:S02]  /*12d80*/  ULOP3.LUT UR16, UR16, UR20, URZ, 0xc0, !UPT ;  /* 0x0000001410107292 */ /* 0x000fc4000f8ec03f */
[----:B------:R-:W-:Y:S02]  /*12d90*/  @UP0 UIMAD UR21, UR25, UR19, UR18 ;  /* 0x00000013191502a4 */ /* 0x000fe4000f8e0212 */
[----:B------:R-:W-:-:S03]  /*12da0*/  UIMAD UR4, UR5, UR23, UR17 ;  /* 0x00000017050472a4 */ /* 0x000fc6000f8e0211 */
[----:B------:R-:W-:Y:S01]  /*12db0*/  ULDC UR5, c[0x0][0x610] ;  /* 0x0001840000057ab9 */ /* 0x000fe20000000800 */
[----:B------:R-:W-:Y:S02]  /*12dc0*/  UIMAD UR4, UR4, UR7, UR16 ;  /* 0x00000007040472a4 */ /* 0x000fe4000f8e0210 */
[----:B------:R-:W-:-:S04]  /*12dd0*/  UIMAD UR41, UR41, UR5, UR21 ;  /* 0x00000005292972a4 */ /* 0x000fc8000f8e0215 */
[----:B------:R-:W-:Y:S02]  /*12de0*/  USEL UR42, UR4, UR41, !UP0 ;  /* 0x00000029042a7287 */ /* 0x000fe4000c000000 */
[----:B------:R-:W-:-:S12]  /*12df0*/  USEL UR41, UR41, UR4, !UP0 ;  /* 0x0000000429297287 */ /* 0x000fd8000c000000 */
.L_x_549:
[----:B------:R-:W-:-:S13]  /*12e00*/  LOP3.LUT P0, RZ, R0, 0xff, RZ, 0xc0, !PT ;  /* 0x000000ff00ff7812 */ /* 0x000fda000780c0ff */
[----:B------:R-:W-:Y:S05]  /*12e10*/  @P0 BRA `(.L_x_552) ;  /* 0xfffffee4007c0947 */ /* 0x000fea000383ffff */
[----:B------:R-:W-:Y:S05]  /*12e20*/  EXIT ;  /* 0x000000000000794d */ /* 0x000fea0003800000 */
.L_x_7:
[----:B------:R-:W2:Y:S01]  /*12e30*/  LDL R5, [R1+0x204] ;  /* 0x0002040001057983 */ /* 0x000ea20000100800 */
[----:B------:R-:W-:-:S03]  /*12e40*/  ULDC.64 UR4, c[0x0][0x650] ;  /* 0x0001940000047ab9 */ /* 0x000fc60000000a00 */
[----:B------:R-:W3:Y:S01]  /*12e50*/  LDL R4, [R1+0x200] ;  /* 0x0002000001047983 */ /* 0x000ee20000100800 */
[----:B------:R-:W-:Y:S01]  /*12e60*/  PRMT R0, RZ, 0x7610, R0 ;  /* 0x00007610ff007816 */ /* 0x000fe20000000000 */
[----:B------:R-:W-:Y:S01]  /*12e70*/  IMAD.MOV.U32 R2, RZ, RZ, -0x1 ;  /* 0xffffffffff027424 */ /* 0x000fe200078e00ff */
[----:B------:R-:W-:Y:S01]  /*12e80*/  MOV R9, 0xffffffff ;  /* 0xffffffff00097802 */ /* 0x000fe20000000f00 */
[----:B------:R-:W-:Y:S01]  /*12e90*/  IMAD.MOV.U32 R3, RZ, RZ, -0x1 ;  /* 0xffffffffff037424 */ /* 0x000fe200078e00ff */
[----:B--2---:R-:W-:-:S04]  /*12ea0*/  ISETP.GE.U32.AND P0, PT, R5, UR4, PT ;  /* 0x0000000405007c0c */ /* 0x004fc8000bf06070 */
[----:B---3--:R-:W-:-:S13]  /*12eb0*/  ISETP.GE.U32.AND.EX P0, PT, R4, UR5, PT, P0 ;  /* 0x0000000504007c0c */ /* 0x008fda000bf06100 */
        /* <DEDUP_REMOVED lines=21> */
.L_x_554:
[----:B------:R-:W-:Y:S01]  /*13010*/  USHF.R.U64 UR4, UR14, UR19, UR15 ;  /* 0x000000130e047299 */ /* 0x000fe2000800120f */
[----:B------:R-:W-:Y:S01]  /*13020*/  R2UR UR7, R4 ;  /* 0x00000000040772ca */ /* 0x000fe200000e0000 */
[----:B------:R-:W-:Y:S02]  /*13030*/  USHF.R.U32.HI UR5, URZ, UR19, UR15 ;  /* 0x000000133f057299 */ /* 0x000fe4000801160f */
[----:B------:R-:W-:Y:S01]  /*13040*/  UIADD3 UR13, UP0, URZ, -UR4, URZ ;  /* 0x800000043f0d7290 */ /* 0x000fe2000ff1e03f */
[----:B------:R-:W-:Y:S01]  /*13050*/  ULDC.64 UR14, c[0x0][0x620] ;  /* 0x00018800000e7ab9 */ /* 0x000fe20000000a00 */
[----:B------:R-:W-:Y:S02]  /*13060*/  UMOV UR6, UR20 ;  /* 0x0000001400067c82 */ /* 0x000fe40008000000 */
[----:B------:R-:W-:Y:S02]  /*13070*/  UIADD3.X UR5, URZ, ~UR5, URZ, UP0, !UPT ;  /* 0x800000053f057290 */ /* 0x000fe400087fe43f */
[----:B------:R-:W-:-:S02]  /*13080*/  UISETP.NE.AND UP1, UPT, UR46, URZ, UPT ;  /* 0x0000003f2e00728c */ /* 0x000fc4000bf25270 */
[----:B------:R-:W-:Y:S02]  /*13090*/  UIMAD UR5, UR5, UR14, URZ ;  /* 0x0000000e050572a4 */ /* 0x000fe4000f8e023f */
[----:B------:R-:W-:Y:S02]  /*130a0*/  UIMAD.WIDE.U32 UR6, UR13, UR14, UR6 ;  /* 0x0000000e0d0672a5 */ /* 0x000fe4000f8e0006 */
[----:B------:R-:W-:Y:S01]  /*130b0*/  UIMAD UR5, UR13, UR15, UR5 ;  /* 0x0000000f0d0572a4 */ /* 0x000fe2000f8e0205 */
[----:B------:R-:W-:Y:S02]  /*130c0*/  ULDC UR14, c[0x0][0x608] ;  /* 0x00018200000e7ab9 */ /* 0x000fe40000000800 */
[----:B------:R-:W-:Y:S01]  /*130d0*/  ULDC UR13, c[0x0][0x618] ;  /* 0x00018600000d7ab9 */ /* 0x000fe20000000800 */
[----:B------:R-:W-:Y:S01]  /*130e0*/  UIADD3 UR5, UR7, UR5, URZ ;  /* 0x0000000507057290 */ /* 0x000fe2000fffe03f */
[----:B------:R-:W-:Y:S01]  /*130f0*/  ULDC UR22, c[0x0][0x658] ;  /* 0x0001960000167ab9 */ /* 0x000fe20000000800 */
[----:B------:R-:W-:-:S02]  /*13100*/  @UP1 UIMAD UR8, UR11, UR12, UR10 ;  /* 0x0000000c0b0812a4 */ /* 0x000fc4000f8e020a */
[----:B------:R-:W-:Y:S02]  /*13110*/  USHF.R.U64 UR17, UR6, UR13, UR5 ;  /* 0x0000000d06117299 */ /* 0x000fe40008001205 */
[----:B------:R-:W-:Y:S01]  /*13120*/  USHF.R.U32.HI UR5, URZ, UR13, UR5 ;  /* 0x0000000d3f057299 */ /* 0x000fe20008011605 */
[----:B------:R-:W-:Y:S01]  /*13130*/  ULDC.64 UR6, c[0x0][0x640] ;  /* 0x0001900000067ab9 */ /* 0x000fe20000000a00 */
[----:B------:R-:W-:Y:S01]  /*13140*/  UMOV UR10, 0xffffffff ;  /* 0xffffffff000a7882 */ /* 0x000fe20000000000 */
[----:B------:R-:W-:Y:S01]  /*13150*/  ISETP.NE.U32.AND P0, PT, RZ, UR6, PT ;  /* 0x00000006ff007c0c */ /* 0x000fe2000bf05070 */
[----:B------:R-:W-:Y:S02]  /*13160*/  USHF.R.U64 UR18, UR17, UR14, UR5 ;  /* 0x0000000e11127299 */ /* 0x000fe40008001205 */
[----:B------:R-:W-:Y:S01]  /*13170*/  USHF.R.U32.HI UR5, URZ, UR14, UR5 ;  /* 0x0000000e3f057299 */ /* 0x000fe20008011605 */
[----:B------:R-:W-:Y:S01]  /*13180*/  ISETP.NE.AND.EX P0, PT, RZ, UR7, PT, P0 ;  /* 0x00000007ff007c0c */ /* 0x000fe2000bf05300 */
[----:B------:R-:W-:-:S02]  /*13190*/  USHF.L.U32 UR11, UR10, UR22, URZ ;  /* 0x000000160a0b7299 */ /* 0x000fc4000800063f */
[----:B------:R-:W-:Y:S01]  /*131a0*/  USHF.R.U64 UR19, UR18, UR22, UR5 ;  /* 0x0000001612137299 */ /* 0x000fe20008001205 */
[----:B------:R-:W-:Y:S01]  /*131b0*/  ULDC UR20, c[0x0][0x600] ;  /* 0x0001800000147ab9 */ /* 0x000fe20000000800 */
[----:B------:R-:W-:Y:S02]  /*131c0*/  USHF.R.U32.HI UR10, URZ, UR22, UR5 ;  /* 0x000000163f0a7299 */ /* 0x000fe40008011605 */
[----:B------:R-:W-:Y:S02]  /*131d0*/  UIADD3 UR21, UR20, -0x1, URZ ;  /* 0xffffffff14157890 */ /* 0x000fe4000fffe03f */
[----:B------:R-:W-:Y:S01]  /*131e0*/  ULOP3.LUT UR26, URZ, UR11, URZ, 0x33, !UPT ;  /* 0x0000000b3f1a7292 */ /* 0x000fe2000f8e333f */
        /* <DEDUP_REMOVED lines=17> */
.L_x_555:
[----:B------:R-:W-:Y:S01]  /*13300*/  USHF.R.U64 UR6, UR5, UR23, UR10 ;  /* 0x0000001705067299 */ /* 0x000fe2000800120a */
[----:B------:R-:W-:Y:S01]  /*13310*/  IMAD.MOV.U32 R0, RZ, RZ, 0x1 ;  /* 0x00000001ff007424 */ /* 0x000fe200078e00ff */
[----:B------:R-:W-:Y:S01]  /*13320*/  USHF.L.U32 UR25, UR25, UR22, URZ ;  /* 0x0000001619197299 */ /* 0x000fe2000800063f */
[----:B------:R-:W-:Y:S01]  /*13330*/  IMAD.U32 R9, RZ, RZ, UR4 ;  /* 0x00000004ff097e24 */ /* 0x000fe2000f8e00ff */
[----:B------:R-:W-:Y:S02]  /*13340*/  ULOP3.LUT UR5, UR18, UR26, URZ, 0xc0, !UPT ;  /* 0x0000001a12057292 */ /* 0x000fe4000f8ec03f */
[----:B------:R-:W-:Y:S02]  /*13350*/  UIADD3 UR7, -UR6, URZ, URZ ;  /* 0x0000003f06077290 */ /* 0x000fe4000fffe13f */
[----:B------:R-:W-:Y:S02]  /*13360*/  UIMAD UR6, UR25, UR6, UR5 ;  /* 0x00000006190672a4 */ /* 0x000fe4000f8e0205 */
[----:B------:R-:W-:-:S02]  /*13370*/  ULOP3.LUT UR17, UR17, UR21, URZ, 0xc0, !UPT ;  /* 0x0000001511117292 */ /* 0x000fc4000f8ec03f */
[----:B------:R-:W-:Y:S02]  /*13380*/  UIMAD UR5, UR7, UR24, UR19 ;  /* 0x00000018070572a4 */ /* 0x000fe4000f8e0213 */
[----:B------:R-:W-:Y:S01]  /*13390*/  UISETP.NE.AND UP0, UPT, UR46, URZ, UPT ;  /* 0x0000003f2e00728c */ /* 0x000fe2000bf05270 */
[----:B------:R-:W-:Y:S01]  /*133a0*/  ULDC UR7, c[0x0][0x610] ;  /* 0x0001840000077ab9 */ /* 0x000fe20000000800 */
[----:B------:R-:W-:Y:S02]  /*133b0*/  UIMAD UR5, UR5, UR20, UR17 ;  /* 0x00000014050572a4 */ /* 0x000fe4000f8e0211 */
[----:B------:R-:W-:-:S04]  /*133c0*/  UIMAD UR8, UR6, UR7, UR8 ;  /* 0x00000007060872a4 */ /* 0x000fc8000f8e0208 */
[----:B------:R-:W-:Y:S02]  /*133d0*/  USEL UR6, UR5, UR8, !UP0 ;  /* 0x0000000805067287 */ /* 0x000fe4000c000000 */
[----:B------:R-:W-:-:S04]  /*133e0*/  USEL UR8, UR8, UR5, !UP0 ;  /* 0x0000000508087287 */ /* 0x000fc8000c000000 */
[----:B------:R-:W-:Y:S02]  /*133f0*/  IMAD.U32 R3, RZ, RZ, UR6 ;  /* 0x00000006ff037e24 */ /* 0x000fe4000f8e00ff */
[----:B------:R-:W-:-:S07]  /*13400*/  MOV R2, UR8 ;  /* 0x0000000800027c02 */ /* 0x000fce0008000f00 */
.L_x_553:
[----:B------:R-:W-:-:S08]  /*13410*/  NOP ;  /* 0x0000000000007918 */ /* 0x000fd00000000000 */
[----:B0-----:R-:W0:-:S00]  /*13420*/  USETMAXREG.DEALLOC.CTAPOOL 0x18 ;  /* 0x00000018000079c8 */ /* 0x001e0000080e0500 */
[----:B------:R-:W-:-:S13]  /*13430*/  ISETP.NE.AND P0, PT, RZ, UR9, PT ;  /* 0x00000009ff007c0c */ /* 0x000fda000bf05270 */
[----:B------:R-:W-:Y:S05]  /*13440*/  @P0 EXIT ;  /* 0x000000000000094d */ /* 0x000fea0003800000 */
[----:B0-----:R-:W-:Y:S01]  /*13450*/  LOP3.LUT P0, RZ, R0, 0xff, RZ, 0xc0, !PT ;  /* 0x000000ff00ff7812 */ /* 0x001fe2000780c0ff */
[----:B------:R-:W-:Y:S02]  /*13460*/  IMAD.MOV.U32 R0, RZ, RZ, 0x1 ;  /* 0x00000001ff007424 */ /* 0x000fe400078e00ff */
[----:B------:R-:W-:-:S10]  /*13470*/  IMAD.MOV.U32 R6, RZ, RZ, RZ ;  /* 0x000000ffff067224 */ /* 0x000fd400078e00ff */
[----:B------:R-:W-:Y:S05]  /*13480*/  @!P0 BRA `(.L_x_556) ;  /* 0x0000000c00b88947 */ /* 0x000fea0003800000 */
[----:B------:R-:W0:Y:S01]  /*13490*/  S2UR UR7, SR_CgaCtaId ;  /* 0x00000000000779c3 */ /* 0x000e220000008800 */
[----:B------:R-:W-:Y:S01]  /*134a0*/  ULDC UR4, c[0x0][0x28c] ;  /* 0x0000a30000047ab9 */ /* 0x000fe20000000800 */
[----:B------:R-:W-:Y:S01]  /*134b0*/  ULDC UR5, c[0x0][0x600] ;  /* 0x0001800000057ab9 */ /* 0x000fe20000000800 */
[----:B------:R-:W-:Y:S01]  /*134c0*/  UIADD3 UR12, UR4, 0x3f, URZ ;  /* 0x0000003f040c7890 */ /* 0x000fe2000fffe03f */
[----:B------:R-:W-:Y:S01]  /*134d0*/  BSSY B0, `(.L_x_556) ;  /* 0x00000e9000007945 */ /* 0x000fe20003800000 */
[----:B------:R-:W-:Y:S01]  /*134e0*/  ULDC UR9, c[0x0][0x658] ;  /* 0x0001960000097ab9 */ /* 0x000fe20000000800 */
[----:B------:R-:W-:Y:S01]  /*134f0*/  UMOV UR11, 0xffffffff ;  /* 0xffffffff000b7882 */ /* 0x000fe20000000000 */
[----:B------:R-:W-:Y:S01]  /*13500*/  UMOV UR15, 0x1 ;  /* 0x00000001000f7882 */ /* 0x000fe20000000000 */
[----:B------:R-:W-:Y:S01]  /*13510*/  USHF.R.S32.HI UR14, URZ, 0x1f, UR12 ;  /* 0x0000001f3f0e7899 */ /* 0x000fe2000801140c */
[----:B------:R-:W-:Y:S01]  /*13520*/  IMAD.MOV.U32 R8, RZ, RZ, 0x1 ;  /* 0x00000001ff087424 */ /* 0x000fe200078e00ff */
[----:B------:R-:W-:Y:S01]  /*13530*/  ULDC UR10, c[0x0][0xc] ;  /* 0x00000300000a7ab9 */ /* 0x000fe20000000800 */
[----:B------:R-:W-:Y:S01]  /*13540*/  UIADD3 UR4, UR5, -0x1, URZ ;  /* 0xffffffff05047890 */ /* 0x000fe2000fffe03f */
[----:B------:R-:W-:Y:S01]  /*13550*/  MOV R0, 0x1 ;  /* 0x0000000100007802 */ /* 0x000fe20000000f00 */
[----:B------:R-:W-:Y:S01]  /*13560*/  USHF.L.U32 UR16, UR11, UR9, URZ ;  /* 0x000000090b107299 */ /* 0x000fe2000800063f */
[----:B------:R-:W-:Y:S01]  /*13570*/  IMAD.MOV.U32 R6, RZ, RZ, RZ ;  /* 0x000000ffff067224 */ /* 0x000fe200078e00ff */
[----:B------:R-:W-:Y:S01]  /*13580*/  USHF.L.U32 UR5, UR15, UR9, URZ ;  /* 0x000000090f057299 */ /* 0x000fe2000800063f */
[----:B------:R-:W-:Y:S01]  /*13590*/  ULDC UR11, c[0x0][0x10] ;  /* 0x00000400000b7ab9 */ /* 0x000fe20000000800 */
[----:B------:R-:W-:Y:S01]  /*135a0*/  ULEA.HI UR14, UR14, UR12, URZ, 0x6 ;  /* 0x0000000c0e0e7291 */ /* 0x000fe2000f8f303f */
[----:B------:R-:W-:Y:S01]  /*135b0*/  UMOV UR21, 0x5 ;  /* 0x0000000500157882 */ /* 0x000fe20000000000 */
[----:B------:R-:W-:-:S02]  /*135c0*/  ULOP3.LUT UR26, UR40, 0x2, URZ, 0xfc, !UPT ;  /* 0x00000002281a7892 */ /* 0x000fc4000f8efc3f */
[----:B------:R-:W-:Y:S02]  /*135d0*/  USHF.R.S32.HI UR18, URZ, 0x6, UR14 ;  /* 0x000000063f127899 */ /* 0x000fe4000801140e */
[----:B0-----:R-:W-:Y:S02]  /*135e0*/  ULOP3.LUT UR8, UR7, 0x1, URZ, 0xc0, !UPT ;  /* 0x0000000107087892 */ /* 0x001fe4000f8ec03f */
[----:B------:R-:W-:Y:S02]  /*135f0*/  USHF.R.U32.HI UR27, URZ, 0x1, UR7 ;  /* 0x000000013f1b7899 */ /* 0x000fe40008011607 */
[----:B------:R-:W-:Y:S02]  /*13600*/  USHF.L.U32 UR13, UR7, 0x7, URZ ;  /* 0x00000007070d7899 */ /* 0x000fe4000800063f */
[----:B------:R-:W-:Y:S02]  /*13610*/  USHF.L.U32 UR6, UR7, 0xd, URZ ;  /* 0x0000000d07067899 */ /* 0x000fe4000800063f */
[----:B------:R-:W-:-:S02]  /*13620*/  ULOP3.LUT UR7, UR7, 0xfffffffe, URZ, 0xc0, !UPT ;  /* 0xfffffffe07077892 */ /* 0x000fc4000f8ec03f */
[----:B------:R-:W-:Y:S02]  /*13630*/  UISETP.GT.U32.AND UP0, UPT, UR8, 0xffff, UPT ;  /* 0x0000ffff0800788c */ /* 0x000fe4000bf04070 */
[----:B------:R-:W-:Y:S02]  /*13640*/  ULOP3.LUT UR17, UR6, 0x2000, URZ, 0xc0, !UPT ;  /* 0x0000200006117892 */ /* 0x000fe4000f8ec03f */
[----:B------:R-:W-:Y:S02]  /*13650*/  USHF.L.U32 UR19, UR15, UR7, URZ ;  /* 0x000000070f137299 */ /* 0x000fe4000800063f */
[----:B------:R-:W-:Y:S02]  /*13660*/  ULOP3.LUT UR9, UR7, 0x1, URZ, 0xfc, !UPT ;  /* 0x0000000107097892 */ /* 0x000fe4000f8efc3f */
[----:B------:R-:W-:Y:S02]  /*13670*/  UIMAD.WIDE.U32 UR6, UR10, UR11, URZ ;  /* 0x0000000b0a0672a5 */ /* 0x000fe4000f8e003f */
[----:B------:R-:W-:Y:S01]  /*13680*/  USEL UR8, UR8, 0xffff, !UP0 ;  /* 0x0000ffff08087887 */ /* 0x000fe2000c000000 */
[----:B------:R-:W-:Y:S01]  /*13690*/  ULDC UR10, c[0x0][0x14] ;  /* 0x00000500000a7ab9 */ /* 0x000fe20000000800 */
[----:B------:R-:W-:-:S02]  /*136a0*/  USHF.L.U32 UR9, UR15, UR9, URZ ;  /* 0x000000090f097299 */ /* 0x000fc4000800063f */
[----:B------:R-:W-:Y:S02]  /*136b0*/  UIMAD.WIDE.U32 UR24, UR6, UR10, URZ ;  /* 0x0000000a061872a5 */ /* 0x000fe4000f8e003f */
[----:B------:R-:W-:Y:S02]  /*136c0*/  UIMAD UR20, UR7, UR10, URZ ;  /* 0x0000000a071472a4 */ /* 0x000fe4000f8e023f */
[----:B------:R-:W-:Y:S02]  /*136d0*/  ULOP3.LUT UR8, UR8, 0xffff, URZ, 0xc0, !UPT ;  /* 0x0000ffff08087892 */ /* 0x000fe4000f8ec03f */
[----:B------:R-:W-:Y:S02]  /*136e0*/  ULEA UR28, UR27, 0x180, 0xd ;  /* 0x000001801b1c7891 */ /* 0x000fe4000f8e683f */
[----:B------:R-:W-:Y:S02]  /*136f0*/  ULOP3.LUT UR13, UR13, 0x80, URZ, 0xc0, !UPT ;  /* 0x000000800d0d7892 */ /* 0x000fe4000f8ec03f */
[----:B------:R-:W-:-:S02]  /*13700*/  ULOP3.LUT UR16, URZ, UR16, URZ, 0x33, !UPT ;  /* 0x000000103f107292 */ /* 0x000fc4000f8e333f */
[----:B------:R-:W-:Y:S02]  /*13710*/  ULOP3.LUT UR17, UR17, 0x1c180, URZ, 0xfc, !UPT ;  /* 0x0001c18011117892 */ /* 0x000fe4000f8efc3f */
[----:B------:R-:W-:Y:S02]  /*13720*/  ULOP3.LUT UR19, UR19, UR9, URZ, 0xfc, !UPT ;  /* 0x0000000913137292 */ /* 0x000fe4000f8efc3f */
[----:B------:R-:W-:Y:S02]  /*13730*/  UIADD3 UR20, UR25, UR20, URZ ;  /* 0x0000001419147290 */ /* 0x000fe4000fffe03f */
[----:B------:R-:W-:Y:S02]  /*13740*/  USHF.L.U32 UR21, UR21, UR8, URZ ;  /* 0x0000000815157299 */ /* 0x000fe4000800063f */
[----:B------:R-:W-:Y:S01]  /*13750*/  UIADD3 UR35, UR18, 0x1, URZ ;  /* 0x0000000112237890 */ /* 0x000fe2000fffe03f */
[----:B------:R-:W-:-:S11]  /*13760*/  ULDC.64 UR30, c[0x0][0x198] ;  /* 0x00006600001e7ab9 */ /* 0x000fd60000000a00 */
.L_x_567:
[----:B------:R-:W-:-:S03]  /*13770*/  UMOV UR6, 0xffffffff ;  /* 0xffffffff00067882 */ /* 0x000fc60000000000 */
[----:B------:R-:W-:Y:S05]  /*13780*/  BRA.DIV UR6, `(.L_x_557) ;  /* 0x0000001206507947 */ /* 0x000fea000b800000 */
[----:B------:R-:W-:-:S13]  /*13790*/  ELECT P6, URZ, PT ;  /* 0x00000000003f782f */ /* 0x000fda00038c0000 */
.L_x_581:
[----:B------:R-:W0:Y:S01]  /*137a0*/  LDC R4, c[0x0][0x28c] ;  /* 0x0000a300ff047b82 */ /* 0x000e220000000800 */
[----:B------:R-:W-:Y:S01]  /*137b0*/  BSSY B1, `(.L_x_558) ;  /* 0x000003b000017945 */ /* 0x000fe20003800000 */
[----:B0-----:R-:W-:-:S13]  /*137c0*/  ISETP.LT.OR P6, PT, R4, 0x1, !P6 ;  /* 0x000000010400780c */ /* 0x001fda00077c1670 */
[----:B------:R-:W-:Y:S05]  /*137d0*/  @P6 BRA `(.L_x_559) ;  /* 0x0000000000e06947 */ /* 0x000fea0003800000 */
[----:B------:R-:W-:Y:S01]  /*137e0*/  LEA R4, R2, UR27, 0x1 ;  /* 0x0000001b02047c11 */ /* 0x000fe2000f8e08ff */
[----:B------:R-:W-:Y:S01]  /*137f0*/  IMAD.MOV.U32 R12, RZ, RZ, RZ ;  /* 0x000000ffff0c7224 */ /* 0x000fe200078e00ff */
[----:B------:R-:W-:Y:S01]  /*13800*/  LEA R2, R3, UR13, 0x8 ;  /* 0x0000000d03027c11 */ /* 0x000fe2000f8e40ff */
[----:B------:R-:W-:Y:S01]  /*13810*/  IMAD.MOV.U32 R3, RZ, RZ, R0 ;  /* 0x000000ffff037224 */ /* 0x000fe200078e0000 */
[----:B------:R-:W-:Y:S01]  /*13820*/  MOV R14, UR35 ;  /* 0x00000023000e7c02 */ /* 0x000fe20008000f00 */
[----:B------:R-:W-:Y:S02]  /*13830*/  IMAD.SHL.U32 R11, R4, 0x80, RZ ;  /* 0x00000080040b7824 */ /* 0x000fe400078e00ff */
[----:B------:R-:W-:-:S07]  /*13840*/  IMAD.MOV.U32 R4, RZ, RZ, R6 ;  /* 0x000000ffff047224 */ /* 0x000fce00078e0006 */
.L_x_562:
[----:B------:R-:W0:Y:S01]  /*13850*/  S2R R10, SR_CgaCtaId ;  /* 0x00000000000a7919 */ /* 0x000e220000008800 */
[----:B------:R-:W-:Y:S01]  /*13860*/  MOV R5, 0x400 ;  /* 0x0000040000057802 */ /* 0x000fe20000000f00 */
[----:B------:R-:W1:Y:S03]  /*13870*/  S2R R7, SR_TID.X ;  /* 0x0000000000077919 */ /* 0x000e660000002100 */
[----:B0-----:R-:W-:Y:S02]  /*13880*/  LEA R13, R10, R5, 0x18 ;  /* 0x000000050a0d7211 */ /* 0x001fe400078ec0ff */
[----:B------:R-:W-:Y:S02]  /*13890*/  SHF.L.U32 R5, R3, 0x1f, RZ ;  /* 0x0000001f03057819 */ /* 0x000fe400000006ff */
[----:B-1----:R-:W-:Y:S01]  /*138a0*/  LOP3.LUT P1, RZ, R7, 0x7f, RZ, 0xc0, !PT ;  /* 0x0000007f07ff7812 */ /* 0x002fe2000782c0ff */
[----:B------:R-:W-:-:S04]  /*138b0*/  IMAD R10, R4, 0x8, R13 ;  /* 0x00000008040a7824 */ /* 0x000fc800078e020d */
[----:B------:R-:W0:Y:S08]  /*138c0*/  SYNCS.PHASECHK.TRANS64.TRYWAIT P0, [R10+URZ+0x38], R5 ;  /* 0x000038050a0075a7 */ /* 0x000e30000800017f */
[----:B------:R-:W1:Y:S01]  /*138d0*/  @!P1 LDC R7, c[0x0][0x500] ;  /* 0x00014000ff079b82 */ /* 0x000e620000000800 */
[----:B0-----:R-:W-:Y:S05]  /*138e0*/  @!P0 BRA `(.L_x_560) ;  /* 0x0000001000188947 */ /* 0x001fea0003800000 */
.L_x_582:
[----:B------:R-:W-:Y:S01]  /*138f0*/  UPRMT UR6, UR26, 0x9910, URZ ;  /* 0x000099101a067896 */ /* 0x000fe2000800003f */
[----:B-1----:R1:W-:Y:S03]  /*13900*/  @!P1 SYNCS.ARRIVE.TRANS64 RZ, [R10+URZ], R7 ;  /* 0x000000070aff99a7 */ /* 0x0023e6000800003f */
[----:B------:R-:W-:-:S06]  /*13910*/  UISETP.NE.AND UP0, UPT, UR6, 0x2, UPT ;  /* 0x000000020600788c */ /* 0x000fcc000bf05270 */
[----:B------:R-:W-:-:S13]  /*13920*/  PLOP3.LUT P0, PT, PT, PT, UP0, 0x80, 0x0 ;  /* 0x000000000000781c */ /* 0x000fda0003f0f008 */
[----:B-1----:R-:W-:Y:S05]  /*13930*/  @P0 BRA `(.L_x_561) ;  /* 0x0000000000040947 */ /* 0x002fea0003800000 */
[----:B------:R-:W-:Y:S01]  /*13940*/  BPT.TRAP 0x1 ;  /* 0x000000040000795c */ /* 0x000fe20000300000 */
.L_x_561:
[----:B------:R-:W-:Y:S01]  /*13950*/  R2UR UR11, R4 ;  /* 0x00000000040b72ca */ /* 0x000fe200000e0000 */
[----:B------:R-:W-:Y:S01]  /*13960*/  VIADD R14, R14, 0xffffffff ;  /* 0xffffffff0e0e7836 */ /* 0x000fe20000000000 */
[----:B------:R-:W-:Y:S01]  /*13970*/  R2UR UR23, R13 ;  /* 0x000000000d1772ca */ /* 0x000fe200000e0000 */
[----:B------:R-:W-:Y:S01]  /*13980*/  UIADD3 UR6, UP0, UR30, 0xf0, URZ ;  /* 0x000000f01e067890 */ /* 0x000fe2000ff1e03f */
[----:B------:R-:W-:Y:S01]  /*13990*/  R2UR UR29, R11 ;  /* 0x000000000b1d72ca */ /* 0x000fe200000e0000 */
[----:B------:R-:W-:Y:S01]  /*139a0*/  UIADD3 UR32, UP1, UR30, 0x1f0, URZ ;  /* 0x000001f01e207890 */ /* 0x000fe2000ff3e03f */
[----:B------:R-:W-:Y:S01]  /*139b0*/  R2UR UR9, R10 ;  /* 0x000000000a0972ca */ /* 0x000fe200000e0000 */
[----:B------:R-:W-:Y:S01]  /*139c0*/  UPRMT UR22, URZ, 0x5410, UR21 ;  /* 0x000054103f167896 */ /* 0x000fe20008000015 */
[----:B------:R-:W-:Y:S01]  /*139d0*/  R2UR UR10, R12 ;  /* 0x000000000c0a72ca */ /* 0x000fe200000e0000 */
[----:B------:R-:W-:Y:S01]  /*139e0*/  UPRMT UR36, URZ, 0x5410, UR19 ;  /* 0x000054103f247896 */ /* 0x000fe20008000013 */
[----:B------:R-:W-:Y:S01]  /*139f0*/  R2UR UR12, R9 ;  /* 0x00000000090c72ca */ /* 0x000fe200000e0000 */
[----:B------:R-:W-:Y:S01]  /*13a00*/  UIADD3.X UR33, URZ, UR31, URZ, UP1, !UPT ;  /* 0x0000001f3f217290 */ /* 0x000fe20008ffe43f */
[----:B------:R-:W-:Y:S01]  /*13a10*/  R2UR UR34, R2 ;  /* 0x00000000022272ca */ /* 0x000fe200000e0000 */
[----:B------:R-:W-:Y:S01]  /*13a20*/  ULEA UR7, UR11, UR28, 0xe ;  /* 0x0000001c0b077291 */ /* 0x000fe2000f8e703f */
[----:B------:R-:W-:Y:S01]  /*13a30*/  ISETP.GT.AND P1, PT, R14, 0x1, PT ;  /* 0x000000010e00780c */ /* 0x000fe20003f24270 */
[----:B------:R-:W-:Y:S01]  /*13a40*/  ULEA UR11, UR11, UR17, 0xe ;  /* 0x000000110b0b7291 */ /* 0x000fe2000f8e703f */
[----:B------:R-:W-:Y:S01]  /*13a50*/  IADD3 R4, R4, 0x1, RZ ;  /* 0x0000000104047810 */ /* 0x000fe20007ffe0ff */
[----:B------:R-:W-:Y:S01]  /*13a60*/  UIADD3 UR8, UR23, UR7, URZ ;  /* 0x0000000717087290 */ /* 0x000fe2000fffe03f */
[----:B------:R-:W-:Y:S01]  /*13a70*/  VIADD R12, R12, 0x40 ;  /* 0x000000400c0c7836 */ /* 0x000fe20000000000 */
[----:B------:R-:W-:Y:S01]  /*13a80*/  UIADD3.X UR7, URZ, UR31, URZ, UP0, !UPT ;  /* 0x0000001f3f077290 */ /* 0x000fe200087fe43f */
[----:B------:R-:W-:Y:S01]  /*13a90*/  ISETP.NE.AND P0, PT, R4, 0x7, PT ;  /* 0x000000070400780c */ /* 0x000fe20003f05270 */
[----:B------:R-:W-:Y:S01]  /*13aa0*/  UIADD3 UR23, UR23, UR11, URZ ;  /* 0x0000000b17177290 */ /* 0x000fe2000fffe03f */
[----:B------:R-:W-:Y:S01]  /*13ab0*/  UMOV UR14, 0x0 ;  /* 0x00000000000e7882 */ /* 0x000fe20000000000 */
[----:B------:R-:W-:Y:S01]  /*13ac0*/  UMOV UR15, 0x10000000 ;  /* 0x10000000000f7882 */ /* 0x000fe20000000000 */
[----:B------:R-:W-:Y:S01]  /*13ad0*/  UMOV UR11, UR29 ;  /* 0x0000001d000b7c82 */ /* 0x000fe20008000000 */
[----:B0-----:R-:W-:-:S03]  /*13ae0*/  SEL R10, RZ, 0x1, P0 ;  /* 0x00000001ff0a7807 */ /* 0x001fc60000000000 */
[----:B------:R0:W-:Y:S01]  /*13af0*/  UTMALDG.3D.MULTICAST [UR8], [UR6], UR22, desc[UR14] ;  /* 0x00000e08060073b4 */ /* 0x0001e20008011816 */
[----:B------:R-:W-:Y:S02]  /*13b00*/  SEL R4, R4, RZ, P0 ;  /* 0x000000ff04047207 */ /* 0x000fe40000000000 */
[----:B------:R-:W-:Y:S01]  /*13b10*/  LOP3.LUT R3, R3, R10, RZ, 0x3c, !PT ;  /* 0x0000000a03037212 */ /* 0x000fe200078e3cff */
[----:B0-----:R-:W-:Y:S01]  /*13b20*/  UMOV UR8, UR23 ;  /* 0x0000001700087c82 */ /* 0x001fe20008000000 */
[----:B------:R-:W-:Y:S02]  /*13b30*/  UMOV UR11, UR34 ;  /* 0x00000022000b7c82 */ /* 0x000fe40008000000 */
[----:B------:R0:W-:Y:S02]  /*13b40*/  UTMALDG.3D.MULTICAST [UR8], [UR32], UR36, desc[UR14] ;  /* 0x00000e08200073b4 */ /* 0x0001e40008011824 */
[----:B0-----:R-:W-:Y:S05]  /*13b50*/  @P1 BRA `(.L_x_562) ;  /* 0xfffffffc003c1947 */ /* 0x001fea000383ffff */
.L_x_559:
[----:B------:R-:W-:Y:S05]  /*13b60*/  BSYNC B1 ;  /* 0x0000000000017941 */ /* 0x000fea0003800000 */
.L_x_558:
[----:B------:R-:W2:Y:S01]  /*13b70*/  LDL.LU R15, [R1+0x200] ;  /* 0x00020000010f7983 */ /* 0x000ea20000300800 */
[----:B------:R-:W-:Y:S01]  /*13b80*/  LOP3.LUT P1, RZ, R8, 0xff, RZ, 0xc0, !PT ;  /* 0x000000ff08ff7812 */ /* 0x000fe2000782c0ff */
[----:B------:R-:W-:Y:S01]  /*13b90*/  VIADD R6, R6, UR18 ;  /* 0x0000001206067c36 */ /* 0x000fe20008000000 */
[----:B------:R-:W-:Y:S01]  /*13ba0*/  ULDC.64 UR6, c[0x0][0x650] ;  /* 0x0001940000067ab9 */ /* 0x000fe20000000a00 */
[----:B------:R-:W3:Y:S01]  /*13bb0*/  LDL.LU R13, [R1+0x204] ;  /* 0x00020400010d7983 */ /* 0x000ee20000300800 */
[----:B------:R-:W-:Y:S01]  /*13bc0*/  UISETP.GE.U32.AND UP0, UPT, UR18, 0x7, UPT ;  /* 0x000000071200788c */ /* 0x000fe2000bf06070 */
[C---:B------:R-:W-:Y:S01]  /*13bd0*/  IMAD.WIDE.U32 R2, R6.reuse, 0x24924925, RZ ;  /* 0x2492492506027825 */ /* 0x040fe200078e00ff */
[C---:B------:R-:W-:Y:S01]  /*13be0*/  ISETP.GT.U32.AND P0, PT, R6.reuse, 0x6, PT ;  /* 0x000000060600780c */ /* 0x040fe20003f04070 */
[----:B------:R-:W-:Y:S01]  /*13bf0*/  BSSY B1, `(.L_x_563) ;  /* 0x0000074000017945 */ /* 0x000fe20003800000 */
[----:B------:R-:W-:Y:S02]  /*13c00*/  MOV R9, 0xffffffff ;  /* 0xffffffff00097802 */ /* 0x000fe40000000f00 */
[----:B------:R-:W-:-:S02]  /*13c10*/  IADD3 R2, R6, -R3, RZ ;  /* 0x8000000306027210 */ /* 0x000fc40007ffe0ff */
[----:B------:R-:W-:Y:S01]  /*13c20*/  PRMT R8, RZ, 0x7610, R8 ;  /* 0x00007610ff087816 */ /* 0x000fe20000000008 */
[----:B------:R-:W0:Y:S01]  /*13c30*/  @P1 S2R R4, SR_CgaCtaId ;  /* 0x0000000000041919 */ /* 0x000e220000008800 */
[----:B------:R-:W-:Y:S02]  /*13c40*/  LEA.HI R2, R2, R3, RZ, 0x1f ;  /* 0x0000000302027211 */ /* 0x000fe400078ff8ff */
[----:B------:R-:W-:-:S04]  /*13c50*/  @P1 MOV R3, 0x400 ;  /* 0x0000040000031802 */ /* 0x000fc80000000f00 */
[----:B0-----:R-:W-:Y:S01]  /*13c60*/  @P1 LEA R3, R4, R3, 0x18 ;  /* 0x0000000304031211 */ /* 0x001fe200078ec0ff */
[----:B------:R-:W-:-:S03]  /*13c70*/  IMAD.U32 R4, RZ, RZ, UR18 ;  /* 0x00000012ff047e24 */ /* 0x000fc6000f8e00ff */
[----:B------:R0:W-:Y:S01]  /*13c80*/  @P1 SYNCS.ARRIVE.TRANS64.A1T0 RZ, [R3+URZ+0x88], RZ ;  /* 0x000088ff03ff19a7 */ /* 0x0001e2000810003f */
[----:B------:R-:W-:Y:S02]  /*13c90*/  PLOP3.LUT P1, PT, PT, PT, UP0, 0x80, 0x0 ;  /* 0x000000000000781c */ /* 0x000fe40003f2f008 */
[----:B------:R-:W-:Y:S02]  /*13ca0*/  ISETP.LT.U32.AND P0, PT, R4, 0x7, P0 ;  /* 0x000000070400780c */ /* 0x000fe40000701070 */
[----:B------:R-:W-:Y:S02]  /*13cb0*/  PRMT R4, RZ, 0x7610, R4 ;  /* 0x00007610ff047816 */ /* 0x000fe40000000004 */
[----:B0-----:R-:W-:-:S04]  /*13cc0*/  SEL R3, RZ, 0x1, !P0 ;  /* 0x00000001ff037807 */ /* 0x001fc80004000000 */
[----:B------:R-:W-:Y:S02]  /*13cd0*/  LOP3.LUT R0, R0, R3, RZ, 0x3c, !PT ;  /* 0x0000000300007212 */ /* 0x000fe400078e3cff */
[----:B------:R-:W-:Y:S01]  /*13ce0*/  SHF.R.U32.HI R3, RZ, 0x2, R2 ;  /* 0x00000002ff037819 */ /* 0x000fe20000011602 */
[----:B------:R-:W-:-:S03]  /*13cf0*/  IMAD.MOV.U32 R2, RZ, RZ, -0x1 ;  /* 0xffffffffff027424 */ /* 0x000fc600078e00ff */
[----:B------:R-:W-:Y:S01]  /*13d00*/  @P1 LOP3.LUT R0, R0, 0x1, R3, 0x78, !PT ;  /* 0x0000000100001812 */ /* 0x000fe200078e7803 */
[----:B------:R-:W-:Y:S02]  /*13d10*/  IMAD R6, R3, -0x7, R6 ;  /* 0xfffffff903067824 */ /* 0x000fe400078e0206 */
[----:B------:R-:W-:Y:S01]  /*13d20*/  IMAD.MOV.U32 R3, RZ, RZ, -0x1 ;  /* 0xffffffffff037424 */ /* 0x000fe200078e00ff */
[----:B---3--:R-:W-:-:S04]  /*13d30*/  IADD3 R13, P0, R13, UR24, RZ ;  /* 0x000000180d0d7c10 */ /* 0x008fc8000ff1e0ff */
[----:B--2---:R-:W-:Y:S01]  /*13d40*/  IADD3.X R15, R15, UR20, RZ, P0, !PT ;  /* 0x000000140f0f7c10 */ /* 0x004fe200087fe4ff */
[----:B------:R0:W-:Y:S01]  /*13d50*/  STL [R1+0x204], R13 ;  /* 0x0002040d01007387 */ /* 0x0001e20000100800 */
[----:B------:R-:W-:-:S03]  /*13d60*/  ISETP.GE.U32.AND P0, PT, R13, UR6, PT ;  /* 0x000000060d007c0c */ /* 0x000fc6000bf06070 */
[----:B------:R0:W-:Y:S01]  /*13d70*/  STL [R1+0x200], R15 ;  /* 0x0002000f01007387 */ /* 0x0001e20000100800 */
[----:B------:R-:W-:-:S13]  /*13d80*/  ISETP.GE.U32.AND.EX P0, PT, R15, UR7, PT, P0 ;  /* 0x000000070f007c0c */ /* 0x000fda000bf06100 */
[----:B0-----:R-:W-:Y:S05]  /*13d90*/  @P0 BRA `(.L_x_564) ;  /* 0x0000000400640947 */ /* 0x001fea0003800000 */
[----:B------:R-:W0:Y:S01]  /*13da0*/  S2R R7, SR_CTAID.X ;  /* 0x0000000000077919 */ /* 0x000e220000002500 */
[----:B------:R-:W-:Y:S01]  /*13db0*/  ULDC UR6, c[0x0][0x150] ;  /* 0x0000540000067ab9 */ /* 0x000fe20000000800 */
[----:B------:R-:W1:Y:S01]  /*13dc0*/  LDC R4, c[0x0][0x144] ;  /* 0x00005100ff047b82 */ /* 0x000e620000000800 */
[----:B------:R-:W-:Y:S01]  /*13dd0*/  UISETP.NE.AND UP0, UPT, UR46, URZ, UPT ;  /* 0x0000003f2e00728c */ /* 0x000fe2000bf05270 */
[----:B------:R-:W2:Y:S01]  /*13de0*/  S2R R5, SR_CTAID.Y ;  /* 0x0000000000057919 */ /* 0x000ea20000002600 */
[----:B------:R-:W-:-:S04]  /*13df0*/  ULDC UR9, c[0x0][0x630] ;  /* 0x00018c0000097ab9 */ /* 0x000fc80000000800 */
[----:B------:R-:W-:Y:S01]  /*13e00*/  PLOP3.LUT P0, PT, PT, PT, UP0, 0x80, 0x0 ;  /* 0x000000000000781c */ /* 0x000fe20003f0f008 */
[----:B------:R-:W3:Y:S01]  /*13e10*/  LDC R10, c[0x0][0x148] ;  /* 0x00005200ff0a7b82 */ /* 0x000ee20000000800 */
[----:B0-----:R-:W-:Y:S02]  /*13e20*/  I2FP.F32.U32 R2, R7 ;  /* 0x0000000700027245 */ /* 0x001fe40000201000 */
[----:B--2---:R-:W-:-:S03]  /*13e30*/  I2FP.F32.U32 R3, R5 ;  /* 0x0000000500037245 */ /* 0x004fc60000201000 */
[----:B------:R-:W-:Y:S01]  /*13e40*/  FMUL R2, R2, UR6 ;  /* 0x0000000602027c20 */ /* 0x000fe20008400000 */
[----:B------:R-:W-:Y:S02]  /*13e50*/  ULDC UR6, c[0x0][0x154] ;  /* 0x0000550000067ab9 */ /* 0x000fe40000000800 */
[----:B------:R-:W-:Y:S01]  /*13e60*/  FMUL R9, R3, UR6 ;  /* 0x0000000603097c20 */ /* 0x000fe20008400000 */
[----:B------:R-:W-:Y:S02]  /*13e70*/  ULDC.64 UR6, c[0x0][0x628] ;  /* 0x00018a0000067ab9 */ /* 0x000fe40000000a00 */
[----:B------:R-:W0:Y:S08]  /*13e80*/  F2I.U32.TRUNC.NTZ R2, R2 ;  /* 0x0000000200027305 */ /* 0x000e30000020f000 */
[----:B------:R-:W2:Y:S01]  /*13e90*/  F2I.U32.TRUNC.NTZ R9, R9 ;  /* 0x0000000900097305 */ /* 0x000ea2000020f000 */
[----:B0-----:R-:W-:-:S02]  /*13ea0*/  IMAD.MOV R3, RZ, RZ, -R2 ;  /* 0x000000ffff037224 */ /* 0x001fc400078e0a02 */
[----:B------:R-:W-:Y:S02]  /*13eb0*/  IMAD.MOV.U32 R2, RZ, RZ, R13 ;  /* 0x000000ffff027224 */ /* 0x000fe400078e000d */
[----:B-1----:R-:W-:Y:S02]  /*13ec0*/  IMAD R7, R4, R3, R7 ;  /* 0x0000000304077224 */ /* 0x002fe400078e0207 */
[----:B--2---:R-:W-:-:S04]  /*13ed0*/  IMAD.MOV R3, RZ, RZ, -R9 ;  /* 0x000000ffff037224 */ /* 0x004fc800078e0a09 */
[----:B---3--:R-:W-:Y:S01]  /*13ee0*/  @P0 IMAD R7, R10, R3, R5 ;  /* 0x000000030a070224 */ /* 0x008fe200078e0205 */
[----:B------:R-:W-:Y:S02]  /*13ef0*/  ISETP.NE.U32.AND P0, PT, RZ, UR6, PT ;  /* 0x00000006ff007c0c */ /* 0x000fe4000bf05070 */
[----:B------:R-:W-:Y:S02]  /*13f00*/  MOV R3, R15 ;  /* 0x0000000f00037202 */ /* 0x000fe40000000f00 */
[----:B------:R-:W-:-:S13]  /*13f10*/  ISETP.NE.AND.EX P0, PT, RZ, UR7, PT, P0 ;  /* 0x00000007ff007c0c */ /* 0x000fda000bf05300 */
[----:B------:R-:W-:Y:S05]  /*13f20*/  @!P0 BRA `(.L_x_565) ;  /* 0x0000000000288947 */ /* 0x000fea0003800000 */
[----:B------:R-:W-:Y:S02]  /*13f30*/  ULDC UR8, c[0x0][0x634] ;  /* 0x00018d0000087ab9 */ /* 0x000fe40000000800 */
[----:B------:R-:W-:-:S05]  /*13f40*/  IADD3 R3, P0, R13, UR8, RZ ;  /* 0x000000080d037c10 */ /* 0x000fca000ff1e0ff */
[----:B------:R-:W-:-:S04]  /*13f50*/  IMAD.X R9, RZ, RZ, R15, P0 ;  /* 0x000000ffff097224 */ /* 0x000fc800000e060f */
[----:B------:R-:W-:-:S04]  /*13f60*/  IMAD.WIDE.U32 R4, R9, UR6, RZ ;  /* 0x0000000609047c25 */ /* 0x000fc8000f8e00ff */
[----:B------:R-:W-:-:S04]  /*13f70*/  IMAD.WIDE.U32 R4, P0, R3, UR7, R4 ;  /* 0x0000000703047c25 */ /* 0x000fc8000f800004 */
[----:B------:R-:W-:-:S04]  /*13f80*/  IMAD.WIDE.U32 R2, R3, UR6, RZ ;  /* 0x0000000603027c25 */ /* 0x000fc8000f8e00ff */
[----:B------:R-:W-:Y:S01]  /*13f90*/  IMAD.MOV.U32 R2, RZ, RZ, R5 ;  /* 0x000000ffff027224 */ /* 0x000fe200078e0005 */
[----:B------:R-:W-:Y:S01]  /*13fa0*/  IADD3 RZ, P1, R3, R4, RZ ;  /* 0x0000000403ff7210 */ /* 0x000fe20007f3e0ff */
[----:B------:R-:W-:-:S04]  /*13fb0*/  IMAD.X R3, RZ, RZ, RZ, P0 ;  /* 0x000000ffff037224 */ /* 0x000fc800000e06ff */
[----:B------:R-:W-:-:S08]  /*13fc0*/  IMAD.WIDE.U32.X R2, R9, UR7, R2, P1 ;  /* 0x0000000709027c25 */ /* 0x000fd000088e0402 */
.L_x_565:
[--C-:B------:R-:W-:Y:S01]  /*13fd0*/  SHF.R.U64 R9, R2, UR9, R3.reuse ;  /* 0x0000000902097c19 */ /* 0x100fe20008001203 */
[----:B------:R-:W-:Y:S01]  /*13fe0*/  ULDC.64 UR6, c[0x0][0x620] ;  /* 0x0001880000067ab9 */ /* 0x000fe20000000a00 */
[----:B------:R-:W-:Y:S01]  /*13ff0*/  SHF.R.U32.HI R2, RZ, UR9, R3 ;  /* 0x00000009ff027c19 */ /* 0x000fe20008011603 */
[----:B------:R-:W-:Y:S01]  /*14000*/  IMAD.MOV.U32 R3, RZ, RZ, R15 ;  /* 0x000000ffff037224 */ /* 0x000fe200078e000f */
[----:B------:R-:W-:Y:S01]  /*14010*/  IADD3 R11, P0, RZ, -R9, RZ ;  /* 0x80000009ff0b7210 */ /* 0x000fe20007f1e0ff */
[----:B------:R-:W-:-:S03]  /*14020*/  ULDC.64 UR8, c[0x0][0x640] ;  /* 0x0001900000087ab9 */ /* 0x000fc60000000a00 */
[----:B------:R-:W-:Y:S02]  /*14030*/  IADD3.X R2, RZ, ~R2, RZ, P0, !PT ;  /* 0x80000002ff027210 */ /* 0x000fe400007fe4ff */
[----:B------:R-:W-:-:S03]  /*14040*/  ISETP.NE.U32.AND P0, PT, RZ, UR8, PT ;  /* 0x00000008ff007c0c */ /* 0x000fc6000bf05070 */
[----:B------:R-:W-:Y:S01]  /*14050*/  IMAD R2, R2, UR6, RZ ;  /* 0x0000000602027c24 */ /* 0x000fe2000f8e02ff */
[----:B------:R-:W-:-:S03]  /*14060*/  ISETP.NE.AND.EX P0, PT, RZ, UR9, PT, P0 ;  /* 0x00000009ff007c0c */ /* 0x000fc6000bf05300 */
[----:B------:R-:W-:Y:S02]  /*14070*/  IMAD R5, R11, UR7, R2 ;  /* 0x000000070b057c24 */ /* 0x000fe4000f8e0202 */
[----:B------:R-:W-:-:S04]  /*14080*/  IMAD.MOV.U32 R2, RZ, RZ, R13 ;  /* 0x000000ffff027224 */ /* 0x000fc800078e000d */
[----:B------:R-:W-:Y:S01]  /*14090*/  IMAD.WIDE.U32 R2, R11, UR6, R2 ;  /* 0x000000060b027c25 */ /* 0x000fe2000f8e0002 */
[----:B------:R-:W-:-:S03]  /*140a0*/  ULDC UR6, c[0x0][0x618] ;  /* 0x0001860000067ab9 */ /* 0x000fc60000000800 */
[----:B------:R-:W-:-:S05]  /*140b0*/  IMAD.IADD R3, R3, 0x1, R5 ;  /* 0x0000000103037824 */ /* 0x000fca00078e0205 */
[--C-:B------:R-:W-:Y:S02]  /*140c0*/  SHF.R.U64 R10, R2, UR6, R3.reuse ;  /* 0x00000006020a7c19 */ /* 0x100fe40008001203 */
[----:B------:R-:W-:Y:S01]  /*140d0*/  SHF.R.U32.HI R3, RZ, UR6, R3 ;  /* 0x00000006ff037c19 */ /* 0x000fe20008011603 */
[----:B------:R-:W-:-:S03]  /*140e0*/  ULDC UR6, c[0x0][0x608] ;  /* 0x0001820000067ab9 */ /* 0x000fc60000000800 */
[--C-:B------:R-:W-:Y:S02]  /*140f0*/  SHF.R.U64 R12, R10, UR6, R3.reuse ;  /* 0x000000060a0c7c19 */ /* 0x100fe40008001203 */
[----:B------:R-:W-:Y:S01]  /*14100*/  SHF.R.U32.HI R3, RZ, UR6, R3 ;  /* 0x00000006ff037c19 */ /* 0x000fe20008011603 */
[----:B------:R-:W-:-:S03]  /*14110*/  ULDC UR6, c[0x0][0x658] ;  /* 0x0001960000067ab9 */ /* 0x000fc60000000800 */
[--C-:B------:R-:W-:Y:S02]  /*14120*/  SHF.R.U32.HI R13, RZ, UR6, R3.reuse ;  /* 0x00000006ff0d7c19 */ /* 0x100fe40008011603 */
[----:B------:R-:W-:-:S03]  /*14130*/  SHF.R.U64 R11, R12, UR6, R3 ;  /* 0x000000060c0b7c19 */ /* 0x000fc60008001203 */
[----:B------:R-:W-:Y:S01]  /*14140*/  IMAD.MOV.U32 R3, RZ, RZ, R13 ;  /* 0x000000ffff037224 */ /* 0x000fe200078e000d */
[----:B------:R-:W-:Y:S01]  /*14150*/  MOV R2, R11 ;  /* 0x0000000b00027202 */ /* 0x000fe20000000f00 */
[----:B------:R-:W-:Y:S06]  /*14160*/  @!P0 BRA `(.L_x_566) ;  /* 0x0000000000288947 */ /* 0x000fec0003800000 */
[----:B------:R-:W-:Y:S02]  /*14170*/  ULDC UR6, c[0x0][0x64c] ;  /* 0x0001930000067ab9 */ /* 0x000fe40000000800 */
[----:B------:R-:W-:-:S05]  /*14180*/  IADD3 R3, P0, R11, UR6, RZ ;  /* 0x000000060b037c10 */ /* 0x000fca000ff1e0ff */
[----:B------:R-:W-:-:S04]  /*14190*/  IMAD.X R13, RZ, RZ, R13, P0 ;  /* 0x000000ffff0d7224 */ /* 0x000fc800000e060d */
[----:B------:R-:W-:-:S04]  /*141a0*/  IMAD.WIDE.U32 R4, R13, UR8, RZ ;  /* 0x000000080d047c25 */ /* 0x000fc8000f8e00ff */
[----:B------:R-:W-:-:S04]  /*141b0*/  IMAD.WIDE.U32 R4, P0, R3, UR9, R4 ;  /* 0x0000000903047c25 */ /* 0x000fc8000f800004 */
[----:B------:R-:W-:Y:S01]  /*141c0*/  IMAD.WIDE.U32 R2, R3, UR8, RZ ;  /* 0x0000000803027c25 */ /* 0x000fe2000f8e00ff */
[----:B------:R-:W-:-:S04]  /*141d0*/  MOV R2, R5 ;  /* 0x0000000500027202 */ /* 0x000fc80000000f00 */
[----:B------:R-:W-:Y:S01]  /*141e0*/  IADD3 RZ, P1, R3, R4, RZ ;  /* 0x0000000403ff7210 */ /* 0x000fe20007f3e0ff */
[----:B------:R-:W-:-:S04]  /*141f0*/  IMAD.X R3, RZ, RZ, RZ, P0 ;  /* 0x000000ffff037224 */ /* 0x000fc800000e06ff */
[----:B------:R-:W-:-:S08]  /*14200*/  IMAD.WIDE.U32.X R2, R13, UR9, R2, P1 ;  /* 0x000000090d027c25 */ /* 0x000fd000088e0402 */
.L_x_566:
[----:B------:R-:W-:Y:S01]  /*14210*/  ULDC UR6, c[0x0][0x648] ;  /* 0x0001920000067ab9 */ /* 0x000fe20000000800 */
[----:B------:R-:W-:Y:S01]  /*14220*/  LOP3.LUT R12, R12, UR16, RZ, 0xc0, !PT ;  /* 0x000000100c0c7c12 */ /* 0x000fe2000f8ec0ff */
[----:B------:R-:W-:Y:S01]  /*14230*/  UISETP.NE.AND UP0, UPT, UR46, URZ, UPT ;  /* 0x0000003f2e00728c */ /* 0x000fe2000bf05270 */
[----:B------:R-:W-:Y:S01]  /*14240*/  SHF.R.U64 R3, R2, UR6, R3 ;  /* 0x0000000602037c19 */ /* 0x000fe20008001203 */
[----:B------:R-:W-:Y:S01]  /*14250*/  ULDC UR6, c[0x0][0x638] ;  /* 0x00018e0000067ab9 */ /* 0x000fe20000000800 */
[----:B------:R-:W-:-:S03]  /*14260*/  IMAD.MOV.U32 R4, RZ, RZ, 0x1 ;  /* 0x00000001ff047424 */ /* 0x000fc600078e00ff */
[----:B------:R-:W-:Y:S01]  /*14270*/  IMAD.MOV R2, RZ, RZ, -R3 ;  /* 0x000000ffff027224 */ /* 0x000fe200078e0a03 */
[----:B------:R-:W-:Y:S01]  /*14280*/  PLOP3.LUT P0, PT, PT, PT, UP0, 0x40, 0x0 ;  /* 0x000000000000781c */ /* 0x000fe20003f0e808 */
[----:B------:R-:W-:Y:S01]  /*14290*/  IMAD R12, R3, UR5, R12 ;  /* 0x00000005030c7c24 */ /* 0x000fe2000f8e020c */
[----:B------:R-:W-:Y:S01]  /*142a0*/  PLOP3.LUT P1, PT, PT, PT, UP0, 0x40, 0x0 ;  /* 0x000000000000781c */ /* 0x000fe20003f2e808 */
[----:B------:R-:W-:Y:S01]  /*142b0*/  IMAD R11, R2, UR6, R11 ;  /* 0x00000006020b7c24 */ /* 0x000fe2000f8e020b */
[----:B------:R-:W-:Y:S01]  /*142c0*/  ULDC UR6, c[0x0][0x610] ;  /* 0x0001840000067ab9 */ /* 0x000fe20000000800 */
[----:B------:R-:W-:Y:S01]  /*142d0*/  LOP3.LUT R2, R10, UR4, RZ, 0xc0, !PT ;  /* 0x000000040a027c12 */ /* 0x000fe2000f8ec0ff */
[----:B------:R-:W-:Y:S01]  /*142e0*/  IMAD R7, R12, UR6, R7 ;  /* 0x000000060c077c24 */ /* 0x000fe2000f8e0207 */
[----:B------:R-:W-:-:S03]  /*142f0*/  ULDC UR6, c[0x0][0x600] ;  /* 0x0001800000067ab9 */ /* 0x000fc60000000800 */
[----:B------:R-:W-:-:S05]  /*14300*/  IMAD R2, R11, UR6, R2 ;  /* 0x000000060b027c24 */ /* 0x000fca000f8e0202 */
[----:B------:R-:W-:Y:S02]  /*14310*/  SEL R3, R2, R7, P0 ;  /* 0x0000000702037207 */ /* 0x000fe40000000000 */
[----:B------:R-:W-:-:S07]  /*14320*/  SEL R2, R7, R2, P1 ;  /* 0x0000000207027207 */ /* 0x000fce0000800000 */
.L_x_564:
[----:B------:R-:W-:Y:S05]  /*14330*/  BSYNC B1 ;  /* 0x0000000000017941 */ /* 0x000fea0003800000 */
.L_x_563:
[----:B------:R-:W-:-:S13]  /*14340*/  LOP3.LUT P0, RZ, R4, 0xff, RZ, 0xc0, !PT ;  /* 0x000000ff04ff7812 */ /* 0x000fda000780c0ff */
[----:B------:R-:W-:Y:S05]  /*14350*/  @P0 BRA `(.L_x_567) ;  /* 0xfffffff400040947 */ /* 0x000fea000383ffff */
[----:B------:R-:W-:Y:S05]  /*14360*/  BSYNC B0 ;  /* 0x0000000000007941 */ /* 0x000fea0003800000 */
.L_x_556:
[----:B------:R-:W-:-:S03]  /*14370*/  UMOV UR6, 0xffffffff ;  /* 0xffffffff00067882 */ /* 0x000fc60000000000 */
[----:B------:R-:W-:Y:S05]  /*14380*/  BRA.DIV UR6, `(.L_x_568) ;  /* 0x0000000606847947 */ /* 0x000fea000b800000 */
[----:B------:R-:W-:-:S13]  /*14390*/  ELECT P6, URZ, PT ;  /* 0x00000000003f782f */ /* 0x000fda00038c0000 */
.L_x_585:
[----:B------:R-:W-:Y:S04]  /*143a0*/  BSSY B0, `(.L_x_569) ;  /* 0x0000047000007945 */ /* 0x000fe80003800000 */
[----:B------:R-:W-:Y:S05]  /*143b0*/  @!P6 BRA `(.L_x_570) ;  /* 0x000000040014e947 */ /* 0x000fea0003800000 */
[----:B------:R-:W-:-:S04]  /*143c0*/  ULOP3.LUT UR6, UR40, 0x2, URZ, 0xfc, !UPT ;  /* 0x0000000228067892 */ /* 0x000fc8000f8efc3f */
[----:B------:R-:W-:-:S06]  /*143d0*/  UISETP.NE.AND UP0, UPT, UR6, 0x3, UPT ;  /* 0x000000030600788c */ /* 0x000fcc000bf05270 */
[----:B------:R-:W-:-:S13]  /*143e0*/  PLOP3.LUT P0, PT, PT, PT, UP0, 0x80, 0x0 ;  /* 0x000000000000781c */ /* 0x000fda0003f0f008 */
[----:B------:R-:W-:Y:S05]  /*143f0*/  @!P0 BRA `(.L_x_571) ;  /* 0x0000000000048947 */ /* 0x000fea0003800000 */
[----:B------:R-:W-:Y:S01]  /*14400*/  BPT.TRAP 0x1 ;  /* 0x000000040000795c */ /* 0x000fe20000300000 */
.L_x_571:
[----:B------:R-:W0:Y:S01]  /*14410*/  S2R R3, SR_CgaCtaId ;  /* 0x0000000000037919 */ /* 0x000e220000008800 */
[----:B------:R-:W-:-:S04]  /*14420*/  MOV R2, 0x400 ;  /* 0x0000040000027802 */ /* 0x000fc80000000f00 */
[----:B0-----:R-:W-:Y:S02]  /*14430*/  LEA R3, R3, R2, 0x18 ;  /* 0x0000000203037211 */ /* 0x001fe400078ec0ff */
[----:B------:R-:W-:-:S03]  /*14440*/  SHF.L.U32 R2, R0, 0x1f, RZ ;  /* 0x0000001f00027819 */ /* 0x000fc600000006ff */
[----:B------:R-:W-:-:S05]  /*14450*/  VIADD R3, R3, 0x38 ;  /* 0x0000003803037836 */ /* 0x000fca0000000000 */
[----:B------:R-:W-:-:S04]  /*14460*/  LEA R5, R6, R3, 0x3 ;  /* 0x0000000306057211 */ /* 0x000fc800078e18ff */
[----:B------:R-:W0:Y:S02]  /*14470*/  SYNCS.PHASECHK.TRANS64.TRYWAIT P0, [R5+URZ], R2 ;  /* 0x00000002050075a7 */ /* 0x000e24000800017f */
[----:B0-----:R-:W-:Y:S05]  /*14480*/  @!P0 BRA `(.L_x_572) ;  /* 0x0000000400648947 */ /* 0x001fea0003800000 */
.L_x_586:
[----:B------:R-:W-:-:S05]  /*14490*/  VIADD R6, R6, 0x1 ;  /* 0x0000000106067836 */ /* 0x000fca0000000000 */
[----:B------:R-:W-:-:S04]  /*144a0*/  ISETP.NE.AND P0, PT, R6, 0x7, PT ;  /* 0x000000070600780c */ /* 0x000fc80003f05270 */
[----:B0-----:R-:W-:Y:S02]  /*144b0*/  SEL R5, RZ, 0x1, P0 ;  /* 0x00000001ff057807 */ /* 0x001fe40000000000 */
[----:B------:R-:W-:Y:S02]  /*144c0*/  SEL R6, R6, RZ, P0 ;  /* 0x000000ff06067207 */ /* 0x000fe40000000000 */
[----:B------:R-:W-:-:S03]  /*144d0*/  LOP3.LUT R5, R0, R5, RZ, 0x3c, !PT ;  /* 0x0000000500057212 */ /* 0x000fc600078e3cff */
[----:B------:R-:W-:Y:S01]  /*144e0*/  IMAD R7, R6, 0x8, R3 ;  /* 0x0000000806077824 */ /* 0x000fe200078e0203 */
[----:B------:R-:W-:-:S04]  /*144f0*/  SHF.L.U32 R0, R5, 0x1f, RZ ;  /* 0x0000001f05007819 */ /* 0x000fc800000006ff */
[----:B------:R-:W0:Y:S02]  /*14500*/  SYNCS.PHASECHK.TRANS64.TRYWAIT P0, [R7+URZ], R0 ;  /* 0x00000000070075a7 */ /* 0x000e24000800017f */
[----:B0-----:R-:W-:Y:S05]  /*14510*/  @!P0 BRA `(.L_x_573) ;  /* 0x0000000400548947 */ /* 0x001fea0003800000 */
.L_x_587:
[----:B0-----:R-:W-:-:S05]  /*14520*/  VIADD R0, R6, 0x1 ;  /* 0x0000000106007836 */ /* 0x001fca0000000000 */
[----:B------:R-:W-:-:S04]  /*14530*/  ISETP.NE.AND P0, PT, R0, 0x7, PT ;  /* 0x000000070000780c */ /* 0x000fc80003f05270 */
[----:B------:R-:W-:Y:S02]  /*14540*/  SEL R2, RZ, 0x1, P0 ;  /* 0x00000001ff027807 */ /* 0x000fe40000000000 */
[----:B------:R-:W-:Y:S02]  /*14550*/  SEL R4, R0, RZ, P0 ;  /* 0x000000ff00047207 */ /* 0x000fe40000000000 */
[----:B------:R-:W-:Y:S02]  /*14560*/  LOP3.LUT R5, R5, R2, RZ, 0x3c, !PT ;  /* 0x0000000205057212 */ /* 0x000fe400078e3cff */
[----:B------:R-:W-:Y:S02]  /*14570*/  LEA R7, R4, R3, 0x3 ;  /* 0x0000000304077211 */ /* 0x000fe400078e18ff */
[----:B------:R-:W-:-:S04]  /*14580*/  SHF.L.U32 R0, R5, 0x1f, RZ ;  /* 0x0000001f05007819 */ /* 0x000fc800000006ff */
[----:B------:R-:W0:Y:S02]  /*14590*/  SYNCS.PHASECHK.TRANS64.TRYWAIT P0, [R7+URZ], R0 ;  /* 0x00000000070075a7 */ /* 0x000e24000800017f */
[----:B0-----:R-:W-:Y:S05]  /*145a0*/  @!P0 BRA `(.L_x_574) ;  /* 0x0000000400448947 */ /* 0x001fea0003800000 */
.L_x_588:
[----:B0-----:R-:W-:-:S05]  /*145b0*/  VIADD R0, R4, 0x1 ;  /* 0x0000000104007836 */ /* 0x001fca0000000000 */
[----:B------:R-:W-:-:S04]  /*145c0*/  ISETP.NE.AND P0, PT, R0, 0x7, PT ;  /* 0x000000070000780c */ /* 0x000fc80003f05270 */
[----:B------:R-:W-:Y:S02]  /*145d0*/  SEL R2, RZ, 0x1, P0 ;  /* 0x00000001ff027807 */ /* 0x000fe40000000000 */
[----:B------:R-:W-:Y:S02]  /*145e0*/  SEL R4, R0, RZ, P0 ;  /* 0x000000ff00047207 */ /* 0x000fe40000000000 */
[----:B------:R-:W-:-:S03]  /*145f0*/  LOP3.LUT R5, R5, R2, RZ, 0x3c, !PT ;  /* 0x0000000205057212 */ /* 0x000fc600078e3cff */
[----:B------:R-:W-:Y:S01]  /*14600*/  IMAD R7, R4, 0x8, R3 ;  /* 0x0000000804077824 */ /* 0x000fe200078e0203 */
[----:B------:R-:W-:-:S04]  /*14610*/  SHF.L.U32 R0, R5, 0x1f, RZ ;  /* 0x0000001f05007819 */ /* 0x000fc800000006ff */
[----:B------:R-:W0:Y:S02]  /*14620*/  SYNCS.PHASECHK.TRANS64.TRYWAIT P0, [R7+URZ], R0 ;  /* 0x00000000070075a7 */ /* 0x000e24000800017f */
[----:B0-----:R-:W-:Y:S05]  /*14630*/  @!P0 BRA `(.L_x_575) ;  /* 0x0000000400348947 */ /* 0x001fea0003800000 */
.L_x_589:
        /* <DEDUP_REMOVED lines=9> */
.L_x_590:
        /* <DEDUP_REMOVED lines=9> */
.L_x_591:
[----:B0-----:R-:W-:-:S05]  /*14760*/  VIADD R0, R4, 0x1 ;  /* 0x0000000104007836 */ /* 0x001fca0000000000 */
[----:B------:R-:W-:-:S04]  /*14770*/  ISETP.NE.AND P0, PT, R0, 0x7, PT ;  /* 0x000000070000780c */ /* 0x000fc80003f05270 */
[----:B------:R-:W-:Y:S02]  /*14780*/  SEL R2, RZ, 0x1, P0 ;  /* 0x00000001ff027807 */ /* 0x000fe40000000000 */
[----:B------:R-:W-:Y:S02]  /*14790*/  SEL R0, R0, RZ, P0 ;  /* 0x000000ff00007207 */ /* 0x000fe40000000000 */
[----:B------:R-:W-:Y:S02]  /*147a0*/  LOP3.LUT R2, R5, R2, RZ, 0x3c, !PT ;  /* 0x0000000205027212 */ /* 0x000fe400078e3cff */
[----:B------:R-:W-:Y:S02]  /*147b0*/  LEA R3, R0, R3, 0x3 ;  /* 0x0000000300037211 */ /* 0x000fe400078e18ff */
[----:B------:R-:W-:-:S07]  /*147c0*/  SHF.L.U32 R0, R2, 0x1f, RZ ;  /* 0x0000001f02007819 */ /* 0x000fce00000006ff */
.L_x_578:
[----:B0-----:R0:W1:Y:S02]  /*147d0*/  SYNCS.PHASECHK.TRANS64.TRYWAIT P0, [R3+URZ], R0 ;  /* 0x00000000030075a7 */ /* 0x001064000800017f */
[----:B-1----:R-:W-:Y:S05]  /*147e0*/  @!P0 NANOSLEEP.SYNCS 0x989680 ;  /* 0x009896800000895d */ /* 0x002fea0003900000 */
[----:B------:R-:W1:Y:S02]  /*147f0*/  @!P0 SYNCS.PHASECHK.TRANS64 P0, [R3+URZ], R0 ;  /* 0x00000000030085a7 */ /* 0x000e64000800007f */
[----:B-1----:R-:W-:Y:S05]  /*14800*/  @!P0 BRA `(.L_x_578) ;  /* 0xfffffffc00f08947 */ /* 0x002fea000383ffff */
.L_x_570:
[----:B------:R-:W-:Y:S05]  /*14810*/  BSYNC B0 ;  /* 0x0000000000007941 */ /* 0x000fea0003800000 */
.L_x_569:
[----:B------:R-:W-:Y:S05]  /*14820*/  EXIT ;  /* 0x000000000000794d */ /* 0x000fea0003800000 */
.L_x_21:
[----:B--2---:R2:W3:Y:S02]  /*14830*/  SYNCS.PHASECHK.TRANS64.TRYWAIT P1, [R3+URZ], R2 ;  /* 0x00000002030075a7 */ /* 0x0044e4000802017f */
[----:B---3--:R-:W-:Y:S05]  /*14840*/  @!P1 NANOSLEEP.SYNCS 0x989680 ;  /* 0x009896800000995d */ /* 0x008fea0003900000 */
[----:B------:R-:W3:Y:S02]  /*14850*/  @!P1 SYNCS.PHASECHK.TRANS64 P1, [R3+URZ], R2 ;  /* 0x00000002030095a7 */ /* 0x000ee4000802007f */
[----:B---3--:R-:W-:Y:S05]  /*14860*/  @!P1 BRA `(.L_x_21) ;  /* 0xfffffffc00f09947 */ /* 0x008fea000383ffff */
[----:B------:R-:W-:Y:S05]  /*14870*/  BRA `(.L_x_20) ;  /* 0xfffffecc00bc7947 */ /* 0x000fea000383ffff */
.L_x_26:
[----:B-1----:R1:W2:Y:S02]  /*14880*/  SYNCS.PHASECHK.TRANS64.TRYWAIT P1, [R4+URZ], R5 ;  /* 0x00000005040075a7 */ /* 0x0022a4000802017f */
[----:B--2---:R-:W-:Y:S05]  /*14890*/  @!P1 NANOSLEEP.SYNCS 0x989680 ;  /* 0x009896800000995d */ /* 0x004fea0003900000 */
[----:B------:R-:W2:Y:S02]  /*148a0*/  @!P1 SYNCS.PHASECHK.TRANS64 P1, [R4+URZ], R5 ;  /* 0x00000005040095a7 */ /* 0x000ea4000802007f */
[----:B--2---:R-:W-:Y:S05]  /*148b0*/  @!P1 BRA `(.L_x_26) ;  /* 0xfffffffc00f09947 */ /* 0x004fea000383ffff */
[----:B------:R-:W-:Y:S05]  /*148c0*/  BRA `(.L_x_25) ;  /* 0xfffffee400107947 */ /* 0x000fea000383ffff */
.L_x_557:
[----:B------:R-:W-:Y:S01]  /*148d0*/  BSSY B1, `(.L_x_579) ;  /* 0x0000006000017945 */ /* 0x000fe20003800000 */
[----:B------:R-:W-:-:S07]  /*148e0*/  IMAD.MOV.U32 R15, RZ, RZ, -0x1 ;  /* 0xffffffffff0f7424 */ /* 0x000fce00078e00ff */
[----:B------:R-:W-:Y:S05]  /*148f0*/  WARPSYNC.COLLECTIVE R15, `(.L_x_580) ;  /* 0x000000000f0c7348 */ /* 0x000fea0003c00000 */
[----:B------:R-:W-:Y:S02]  /*14900*/  ELECT P6, UR62, PT ;  /* 0x00000000003e782f */ /* 0x000fe400038c0000 */
[----:B------:R-:W-:Y:S01]  /*14910*/  MOV R14, UR62 ;  /* 0x0000003e000e7c02 */ /* 0x000fe20008000f00 */
[----:B------:R-:W-:Y:S10]  /*14920*/  ENDCOLLECTIVE ;  /* 0x000000000000791b */ /* 0x000ff40003800000 */
.L_x_580:
[----:B------:R-:W-:Y:S05]  /*14930*/  BSYNC B1 ;  /* 0x0000000000017941 */ /* 0x000fea0003800000 */
.L_x_579:
[----:B------:R-:W-:Y:S05]  /*14940*/  BRA `(.L_x_581) ;  /* 0xffffffec00947947 */ /* 0x000fea000383ffff */
.L_x_560:
[----:B0-----:R0:W2:Y:S02]  /*14950*/  SYNCS.PHASECHK.TRANS64.TRYWAIT P0, [R10+URZ+0x38], R5 ;  /* 0x000038050a0075a7 */ /* 0x0010a4000800017f */
[----:B--2---:R-:W-:Y:S05]  /*14960*/  @!P0 NANOSLEEP.SYNCS 0x989680 ;  /* 0x009896800000895d */ /* 0x004fea0003900000 */
[----:B------:R-:W2:Y:S02]  /*14970*/  @!P0 SYNCS.PHASECHK.TRANS64 P0, [R10+URZ+0x38], R5 ;  /* 0x000038050a0085a7 */ /* 0x000ea4000800007f */
[----:B--2---:R-:W-:Y:S05]  /*14980*/  @!P0 BRA `(.L_x_560) ;  /* 0xfffffffc00f08947 */ /* 0x004fea000383ffff */
[----:B------:R-:W-:Y:S05]  /*14990*/  BRA `(.L_x_582) ;  /* 0xffffffec00d47947 */ /* 0x000fea000383ffff */
.L_x_568:
[----:B------:R-:W-:Y:S01]  /*149a0*/  BSSY B0, `(.L_x_583) ;  /* 0x0000006000007945 */ /* 0x000fe20003800000 */
[----:B------:R-:W-:-:S07]  /*149b0*/  IMAD.MOV.U32 R15, RZ, RZ, -0x1 ;  /* 0xffffffffff0f7424 */ /* 0x000fce00078e00ff */
[----:B------:R-:W-:Y:S05]  /*149c0*/  WARPSYNC.COLLECTIVE R15, `(.L_x_584) ;  /* 0x000000000f0c7348 */ /* 0x000fea0003c00000 */
[----:B------:R-:W-:Y:S02]  /*149d0*/  ELECT P6, UR62, PT ;  /* 0x00000000003e782f */ /* 0x000fe400038c0000 */
[----:B------:R-:W-:Y:S01]  /*149e0*/  MOV R14, UR62 ;  /* 0x0000003e000e7c02 */ /* 0x000fe20008000f00 */
[----:B------:R-:W-:Y:S10]  /*149f0*/  ENDCOLLECTIVE ;  /* 0x000000000000791b */ /* 0x000ff40003800000 */
.L_x_584:
[----:B------:R-:W-:Y:S05]  /*14a00*/  BSYNC B0 ;  /* 0x0000000000007941 */ /* 0x000fea0003800000 */
.L_x_583:
[----:B------:R-:W-:Y:S05]  /*14a10*/  BRA `(.L_x_585) ;  /* 0xfffffff800607947 */ /* 0x000fea000383ffff */
.L_x_572:
[----:B0-----:R0:W1:Y:S02]  /*14a20*/  SYNCS.PHASECHK.TRANS64.TRYWAIT P0, [R5+URZ], R2 ;  /* 0x00000002050075a7 */ /* 0x001064000800017f */
[----:B-1----:R-:W-:Y:S05]  /*14a30*/  @!P0 NANOSLEEP.SYNCS 0x989680 ;  /* 0x009896800000895d */ /* 0x002fea0003900000 */
[----:B------:R-:W1:Y:S02]  /*14a40*/  @!P0 SYNCS.PHASECHK.TRANS64 P0, [R5+URZ], R2 ;  /* 0x00000002050085a7 */ /* 0x000e64000800007f */
[----:B-1----:R-:W-:Y:S05]  /*14a50*/  @!P0 BRA `(.L_x_572) ;  /* 0xfffffffc00f08947 */ /* 0x002fea000383ffff */
[----:B------:R-:W-:Y:S05]  /*14a60*/  BRA `(.L_x_586) ;  /* 0xfffffff800887947 */ /* 0x000fea000383ffff */
.L_x_573:
[----:B0-----:R0:W1:Y:S02]  /*14a70*/  SYNCS.PHASECHK.TRANS64.TRYWAIT P0, [R7+URZ], R0 ;  /* 0x00000000070075a7 */ /* 0x001064000800017f */
[----:B-1----:R-:W-:Y:S05]  /*14a80*/  @!P0 NANOSLEEP.SYNCS 0x989680 ;  /* 0x009896800000895d */ /* 0x002fea0003900000 */
[----:B------:R-:W1:Y:S02]  /*14a90*/  @!P0 SYNCS.PHASECHK.TRANS64 P0, [R7+URZ], R0 ;  /* 0x00000000070085a7 */ /* 0x000e64000800007f */
[----:B-1----:R-:W-:Y:S05]  /*14aa0*/  @!P0 BRA `(.L_x_573) ;  /* 0xfffffffc00f08947 */ /* 0x002fea000383ffff */
[----:B------:R-:W-:Y:S05]  /*14ab0*/  BRA `(.L_x_587) ;  /* 0xfffffff800987947 */ /* 0x000fea000383ffff */
.L_x_574:
[----:B0-----:R0:W1:Y:S02]  /*14ac0*/  SYNCS.PHASECHK.TRANS64.TRYWAIT P0, [R7+URZ], R0 ;  /* 0x00000000070075a7 */ /* 0x001064000800017f */
[----:B-1----:R-:W-:Y:S05]  /*14ad0*/  @!P0 NANOSLEEP.SYNCS 0x989680 ;  /* 0x009896800000895d */ /* 0x002fea0003900000 */
[----:B------:R-:W1:Y:S02]  /*14ae0*/  @!P0 SYNCS.PHASECHK.TRANS64 P0, [R7+URZ], R0 ;  /* 0x00000000070085a7 */ /* 0x000e64000800007f */
[----:B-1----:R-:W-:Y:S05]  /*14af0*/  @!P0 BRA `(.L_x_574) ;  /* 0xfffffffc00f08947 */ /* 0x002fea000383ffff */
[----:B------:R-:W-:Y:S05]  /*14b00*/  BRA `(.L_x_588) ;  /* 0xfffffff800a87947 */ /* 0x000fea000383ffff */
.L_x_575:
[----:B0-----:R0:W1:Y:S02]  /*14b10*/  SYNCS.PHASECHK.TRANS64.TRYWAIT P0, [R7+URZ], R0 ;  /* 0x00000000070075a7 */ /* 0x001064000800017f */
[----:B-1----:R-:W-:Y:S05]  /*14b20*/  @!P0 NANOSLEEP.SYNCS 0x989680 ;  /* 0x009896800000895d */ /* 0x002fea0003900000 */
[----:B------:R-:W1:Y:S02]  /*14b30*/  @!P0 SYNCS.PHASECHK.TRANS64 P0, [R7+URZ], R0 ;  /* 0x00000000070085a7 */ /* 0x000e64000800007f */
[----:B-1----:R-:W-:Y:S05]  /*14b40*/  @!P0 BRA `(.L_x_575) ;  /* 0xfffffffc00f08947 */ /* 0x002fea000383ffff */
[----:B------:R-:W-:Y:S05]  /*14b50*/  BRA `(.L_x_589) ;  /* 0xfffffff800b87947 */ /* 0x000fea000383ffff */
.L_x_576:
[----:B0-----:R0:W1:Y:S02]  /*14b60*/  SYNCS.PHASECHK.TRANS64.TRYWAIT P0, [R7+URZ], R0 ;  /* 0x00000000070075a7 */ /* 0x001064000800017f */
[----:B-1----:R-:W-:Y:S05]  /*14b70*/  @!P0 NANOSLEEP.SYNCS 0x989680 ;  /* 0x009896800000895d */ /* 0x002fea0003900000 */
[----:B------:R-:W1:Y:S02]  /*14b80*/  @!P0 SYNCS.PHASECHK.TRANS64 P0, [R7+URZ], R0 ;  /* 0x00000000070085a7 */ /* 0x000e64000800007f */
[----:B-1----:R-:W-:Y:S05]  /*14b90*/  @!P0 BRA `(.L_x_576) ;  /* 0xfffffffc00f08947 */ /* 0x002fea000383ffff */
[----:B------:R-:W-:Y:S05]  /*14ba0*/  BRA `(.L_x_590) ;  /* 0xfffffff800c87947 */ /* 0x000fea000383ffff */
.L_x_577:
[----:B0-----:R0:W1:Y:S02]  /*14bb0*/  SYNCS.PHASECHK.TRANS64.TRYWAIT P0, [R7+URZ], R0 ;  /* 0x00000000070075a7 */ /* 0x001064000800017f */
[----:B-1----:R-:W-:Y:S05]  /*14bc0*/  @!P0 NANOSLEEP.SYNCS 0x989680 ;  /* 0x009896800000895d */ /* 0x002fea0003900000 */
[----:B------:R-:W1:Y:S02]  /*14bd0*/  @!P0 SYNCS.PHASECHK.TRANS64 P0, [R7+URZ], R0 ;  /* 0x00000000070085a7 */ /* 0x000e64000800007f */
[----:B-1----:R-:W-:Y:S05]  /*14be0*/  @!P0 BRA `(.L_x_577) ;  /* 0xfffffffc00f08947 */ /* 0x002fea000383ffff */
[----:B------:R-:W-:Y:S05]  /*14bf0*/  BRA `(.L_x_591) ;  /* 0xfffffff800d87947 */ /* 0x000fea000383ffff */
.L_x_592:
[----:B------:R-:W-:-:S00]  /*14c00*/  BRA `(.L_x_592) ;  /* 0xfffffffc00fc7947 */ /* 0x000fc0000383ffff */
[----:B------:R-:W-:-:S00]  /*14c10*/  NOP ;  /* 0x0000000000007918 */ /* 0x000fc00000000000 */
        /* <DEDUP_REMOVED lines=14> */
.L_x_593:


//--------------------- .nv.global.init           --------------------------
	.section	.nv.global.init,"aw",@progbits
.nv.global.init:
	.type		$str$22,@object
	.size		$str$22,($str$23 - $str$22)
$str$22:
        /*0000*/ 	.byte	0x6b, 0x5f, 0x74, 0x69, 0x6c, 0x65, 0x5f, 0x63, 0x6f, 0x75, 0x6e, 0x74, 0x20, 0x3e, 0x3d, 0x20
        /*0010*/ 	.byte	0x31, 0x00
	.type		$str$23,@object
	.size		$str$23,(__unnamed_1 - $str$23)
$str$23:
        /*0012*/ 	.byte	0x2f, 0x74, 0x6d, 0x70, 0x2f, 0x63, 0x75, 0x74, 0x6c, 0x61, 0x73, 0x73, 0x5f, 0x73, 0x77, 0x65
        /*0022*/ 	.byte	0x65, 0x70, 0x5f, 0x73, 0x72, 0x63, 0x2f, 0x69, 0x6e, 0x63, 0x6c, 0x75, 0x64, 0x65, 0x2f, 0x63
        /*0032*/ 	.byte	0x75, 0x74, 0x6c, 0x61, 0x73, 0x73, 0x2f, 0x67, 0x65, 0x6d, 0x6d, 0x2f, 0x63, 0x6f, 0x6c, 0x6c
        /*0042*/ 	.byte	0x65, 0x63, 0x74, 0x69, 0x76, 0x65, 0x2f, 0x73, 0x6d, 0x39, 0x30, 0x5f, 0x6d, 0x6d, 0x61, 0x5f
        /*0052*/ 	.byte	0x74, 0x6d, 0x61, 0x5f, 0x67, 0x6d, 0x6d, 0x61, 0x5f, 0x73, 0x73, 0x5f, 0x77, 0x61, 0x72, 0x70
        /*0062*/ 	.byte	0x73, 0x70, 0x65, 0x63, 0x69, 0x61, 0x6c, 0x69, 0x7a, 0x65, 0x64, 0x2e, 0x68, 0x70, 0x70, 0x00
	.type		__unnamed_1,@object
	.size		__unnamed_1,(.L_0 - __unnamed_1)
__unnamed_1:
        /* <DEDUP_REMOVED lines=174> */
        /*0b52*/ 	.byte	0x74, 0x69, 0x74, 0x79, 0x5d, 0x00
.L_0:


//--------------------- .nv.shared._ZN7cutlass13device_kernelINS_4gemm6kernel13GemmUniversalIN4cute5tupleIJiiiiEEENS1_10collective13CollectiveMmaINS1_34MainloopSm90TmaGmmaWarpSpecializedILi7ENS5_IJNS4_1CILi2EEESB_NSA_ILi1EEEEEENS1_35KernelTmaWarpSpecializedCooperativeEEENS5_IJNSA_ILi256EEESG_NSA_ILi64EEEEEEaNS5_IJlSC_lEEEaSJ_NS4_8TiledMMAINS4_8MMA_AtomIJNS4_4SM904GMMA27MMA_64x256x32_S32S8S8_SS_TNEEEENS4_6LayoutINS5_IJSB_SC_SC_EEENS5_IJSC_NSA_ILi0EEESS_EEEEENS5_IJNS4_10UnderscoreESV_SV_EEEEENS4_23SM90_TMA_LOAD_MULTICASTENS4_14ComposedLayoutINS4_7SwizzleILi2ELi4ELi3EEENS4_18smem_ptr_flag_bitsILi8EEENSQ_INS5_IJNSA_ILi8EEESH_EEENS5_IJSH_SC_EEEEEEEvNS4_8identityESY_S18_vS19_EENS_8epilogue10collective6detail29Sm90TmaWarpSpecializedAdapterINS1C_15DefaultEpilogueIaSJ_SJ_NS1B_6thread17LinearCombinationIaLi1EiiLNS1G_9ScaleType4KindE0ELNS_15FloatRoundStyleE2EaEENS1_15EpilogueDefaultEEEEEvvEEEEvNT_6ParamsE --------------------------
	.section	.nv.shared._ZN7cutlass13device_kernelINS_4gemm6kernel13GemmUniversalIN4cute5tupleIJiiiiEEENS1_10collective13CollectiveMmaINS1_34MainloopSm90TmaGmmaWarpSpecializedILi7ENS5_IJNS4_1CILi2EEESB_NSA_ILi1EEEEEENS1_35KernelTmaWarpSpecializedCooperativeEEENS5_IJNSA_ILi256EEESG_NSA_ILi64EEEEEEaNS5_IJlSC_lEEEaSJ_NS4_8TiledMMAINS4_8MMA_AtomIJNS4_4SM904GMMA27MMA_64x256x32_S32S8S8_SS_TNEEEENS4_6LayoutINS5_IJSB_SC_SC_EEENS5_IJSC_NSA_ILi0EEESS_EEEEENS5_IJNS4_10UnderscoreESV_SV_EEEEENS4_23SM90_TMA_LOAD_MULTICASTENS4_14ComposedLayoutINS4_7SwizzleILi2ELi4ELi3EEENS4_18smem_ptr_flag_bitsILi8EEENSQ_INS5_IJNSA_ILi8EEESH_EEENS5_IJSH_SC_EEEEEEEvNS4_8identityESY_S18_vS19_EENS_8epilogue10collective6detail29Sm90TmaWarpSpecializedAdapterINS1C_15DefaultEpilogueIaSJ_SJ_NS1B_6thread17LinearCombinationIaLi1EiiLNS1G_9ScaleType4KindE0ELNS_15FloatRoundStyleE2EaEENS1_15EpilogueDefaultEEEEEvvEEEEvNT_6ParamsE,"aw",@nobits
	.sectionflags	@""
	.align	16
	.zero		1024


//--------------------- .nv.shared.reserved.0     --------------------------
	.section	.nv.shared.reserved.0,"aw",@nobits
	.weak		__nv_reservedSMEM_offset_0_alias
	.size		__nv_reservedSMEM_offset_0_alias, 0, 0
	.other		__nv_reservedSMEM_offset_0_alias,@"STO_CUDA_RESERVED_SHARED STV_DEFAULT"
__nv_reservedSMEM_offset_0_alias:
	.zero		0


//--------------------- .nv.global                --------------------------
	.section	.nv.global,"aw",@nobits
.nv.global:
	.type		_ZN40_INTERNAL_5d873253_4_k_cu_cc697523_173094cute1_E,@object
	.size		_ZN40_INTERNAL_5d873253_4_k_cu_cc697523_173094cute1_E,(_ZN40_INTERNAL_5d873253_4_k_cu_cc697523_173094cuda3std3__45__cpo6cbeginE - _ZN40_INTERNAL_5d873253_4_k_cu_cc697523_173094cute1_E)
_ZN40_INTERNAL_5d873253_4_k_cu_cc697523_173094cute1_E:
	.zero		1
	.type		_ZN40_INTERNAL_5d873253_4_k_cu_cc697523_173094cuda3std3__45__cpo6cbeginE,@object
	.size		_ZN40_INTERNAL_5d873253_4_k_cu_cc697523_173094cuda3std3__45__cpo6cbeginE,(_ZN40_INTERNAL_5d873253_4_k_cu_cc697523_173094cuda3std3__48in_placeE - _ZN40_INTERNAL_5d873253_4_k_cu_cc697523_173094cuda3std3__45__cpo6cbeginE)
_ZN40_INTERNAL_5d873253_4_k_cu_cc697523_173094cuda3std3__45__cpo6cbeginE:
	.zero		1
	.type		_ZN40_INTERNAL_5d873253_4_k_cu_cc697523_173094cuda3std3__48in_placeE,@object
	.size		_ZN40_INTERNAL_5d873253_4_k_cu_cc697523_173094cuda3std3__48in_placeE,(_ZN40_INTERNAL_5d873253_4_k_cu_cc697523_173094cuda3std6ranges3__45__cpo9iter_moveE - _ZN40_INTERNAL_5d873253_4_k_cu_cc697523_173094cuda3std3__48in_placeE)
_ZN40_INTERNAL_5d873253_4_k_cu_cc697523_173094cuda3std3__48in_placeE:
	.zero		1
	.type		_ZN40_INTERNAL_5d873253_4_k_cu_cc697523_173094cuda3std6ranges3__45__cpo9iter_moveE,@object
	.size		_ZN40_INTERNAL_5d873253_4_k_cu_cc697523_173094cuda3std6ranges3__45__cpo9iter_moveE,(_ZN40_INTERNAL_5d873253_4_k_cu_cc697523_173094cuda3std3__45__cpo5beginE - _ZN40_INTERNAL_5d873253_4_k_cu_cc697523_173094cuda3std6ranges3__45__cpo9iter_moveE)
_ZN40_INTERNAL_5d873253_4_k_cu_cc697523_173094cuda3std6ranges3__45__cpo9iter_moveE:
	.zero		1
	.type		_ZN40_INTERNAL_5d873253_4_k_cu_cc697523_173094cuda3std3__45__cpo5beginE,@object
	.size		_ZN40_INTERNAL_5d873253_4_k_cu_cc697523_173094cuda3std3__45__cpo5beginE,(_ZN40_INTERNAL_5d873253_4_k_cu_cc697523_173094cuda3std3__442_GLOBAL__N__5d873253_4_k_cu_cc697523_173096ignoreE - _ZN40_INTERNAL_5d873253_4_k_cu_cc697523_173094cuda3std3__45__cpo5beginE)
_ZN40_INTERNAL_5d873253_4_k_cu_cc697523_173094cuda3std3__45__cpo5beginE:
	.zero		1
	.type		_ZN40_INTERNAL_5d873253_4_k_cu_cc697523_173094cuda3std3__442_GLOBAL__N__5d873253_4_k_cu_cc697523_173096ignoreE,@object
	.size		_ZN40_INTERNAL_5d873253_4_k_cu_cc697523_173094cuda3std3__442_GLOBAL__N__5d873253_4_k_cu_cc697523_173096ignoreE,(_ZN40_INTERNAL_5d873253_4_k_cu_cc697523_173094cute7productE - _ZN40_INTERNAL_5d873253_4_k_cu_cc697523_173094cuda3std3__442_GLOBAL__N__5d873253_4_k_cu_cc697523_173096ignoreE)
_ZN40_INTERNAL_5d873253_4_k_cu_cc697523_173094cuda3std3__442_GLOBAL__N__5d873253_4_k_cu_cc697523_173096ignoreE:
	.zero		1
	.type		_ZN40_INTERNAL_5d873253_4_k_cu_cc697523_173094cute7productE,@object
	.size		_ZN40_INTERNAL_5d873253_4_k_cu_cc697523_173094cute7productE,(_ZN40_INTERNAL_5d873253_4_k_cu_cc697523_173094cuda3std3__45__cpo3endE - _ZN40_INTERNAL_5d873253_4_k_cu_cc697523_173094cute7productE)
_ZN40_INTERNAL_5d873253_4_k_cu_cc697523_173094cute7productE:
	.zero		1
	.type		_ZN40_INTERNAL_5d873253_4_k_cu_cc697523_173094cuda3std3__45__cpo3endE,@object
	.size		_ZN40_INTERNAL_5d873253_4_k_cu_cc697523_173094cuda3std3__45__cpo3endE,(_ZN40_INTERNAL_5d873253_4_k_cu_cc697523_173094cuda3std3__419piecewise_constructE - _ZN40_INTERNAL_5d873253_4_k_cu_cc697523_173094cuda3std3__45__cpo3endE)
_ZN40_INTERNAL_5d873253_4_k_cu_cc697523_173094cuda3std3__45__cpo3endE:
	.zero		1
	.type		_ZN40_INTERNAL_5d873253_4_k_cu_cc697523_173094cuda3std3__419piecewise_constructE,@object
	.size		_ZN40_INTERNAL_5d873253_4_k_cu_cc697523_173094cuda3std3__419piecewise_constructE,(_ZN40_INTERNAL_5d873253_4_k_cu_cc697523_173094cuda3std3__45__cpo4cendE - _ZN40_INTERNAL_5d873253_4_k_cu_cc697523_173094cuda3std3__419piecewise_constructE)
_ZN40_INTERNAL_5d873253_4_k_cu_cc697523_173094cuda3std3__419piecewise_constructE:
	.zero		1
	.type		_ZN40_INTERNAL_5d873253_4_k_cu_cc697523_173094cuda3std3__45__cpo4cendE,@object
	.size		_ZN40_INTERNAL_5d873253_4_k_cu_cc697523_173094cuda3std3__45__cpo4cendE,(_ZN40_INTERNAL_5d873253_4_k_cu_cc697523_173094cuda3std6ranges3__45__cpo4swapE - _ZN40_INTERNAL_5d873253_4_k_cu_cc697523_173094cuda3std3__45__cpo4cendE)
_ZN40_INTERNAL_5d873253_4_k_cu_cc697523_173094cuda3std3__45__cpo4cendE:
	.zero		1
	.type		_ZN40_INTERNAL_5d873253_4_k_cu_cc697523_173094cuda3std6ranges3__45__cpo4swapE,@object
	.size		_ZN40_INTERNAL_5d873253_4_k_cu_cc697523_173094cuda3std6ranges3__45__cpo4swapE,(.L_8 - _ZN40_INTERNAL_5d873253_4_k_cu_cc697523_173094cuda3std6ranges3__45__cpo4swapE)
_ZN40_INTERNAL_5d873253_4_k_cu_cc697523_173094cuda3std6ranges3__45__cpo4swapE:
	.zero		1
.L_8:


//--------------------- .nv.constant0._ZN7cutlass13device_kernelINS_4gemm6kernel13GemmUniversalIN4cute5tupleIJiiiiEEENS1_10collective13CollectiveMmaINS1_34MainloopSm90TmaGmmaWarpSpecializedILi7ENS5_IJNS4_1CILi2EEESB_NSA_ILi1EEEEEENS1_35KernelTmaWarpSpecializedCooperativeEEENS5_IJNSA_ILi256EEESG_NSA_ILi64EEEEEEaNS5_IJlSC_lEEEaSJ_NS4_8TiledMMAINS4_8MMA_AtomIJNS4_4SM904GMMA27MMA_64x256x32_S32S8S8_SS_TNEEEENS4_6LayoutINS5_IJSB_SC_SC_EEENS5_IJSC_NSA_ILi0EEESS_EEEEENS5_IJNS4_10UnderscoreESV_SV_EEEEENS4_23SM90_TMA_LOAD_MULTICASTENS4_14ComposedLayoutINS4_7SwizzleILi2ELi4ELi3EEENS4_18smem_ptr_flag_bitsILi8EEENSQ_INS5_IJNSA_ILi8EEESH_EEENS5_IJSH_SC_EEEEEEEvNS4_8identityESY_S18_vS19_EENS_8epilogue10collective6detail29Sm90TmaWarpSpecializedAdapterINS1C_15DefaultEpilogueIaSJ_SJ_NS1B_6thread17LinearCombinationIaLi1EiiLNS1G_9ScaleType4KindE0ELNS_15FloatRoundStyleE2EaEENS1_15EpilogueDefaultEEEEEvvEEEEvNT_6ParamsE --------------------------
	.section	.nv.constant0._ZN7cutlass13device_kernelINS_4gemm6kernel13GemmUniversalIN4cute5tupleIJiiiiEEENS1_10collective13CollectiveMmaINS1_34MainloopSm90TmaGmmaWarpSpecializedILi7ENS5_IJNS4_1CILi2EEESB_NSA_ILi1EEEEEENS1_35KernelTmaWarpSpecializedCooperativeEEENS5_IJNSA_ILi256EEESG_NSA_ILi64EEEEEEaNS5_IJlSC_lEEEaSJ_NS4_8TiledMMAINS4_8MMA_AtomIJNS4_4SM904GMMA27MMA_64x256x32_S32S8S8_SS_TNEEEENS4_6LayoutINS5_IJSB_SC_SC_EEENS5_IJSC_NSA_ILi0EEESS_EEEEENS5_IJNS4_10UnderscoreESV_SV_EEEEENS4_23SM90_TMA_LOAD_MULTICASTENS4_14ComposedLayoutINS4_7SwizzleILi2ELi4ELi3EEENS4_18smem_ptr_flag_bitsILi8EEENSQ_INS5_IJNSA_ILi8EEESH_EEENS5_IJSH_SC_EEEEEEEvNS4_8identityESY_S18_vS19_EENS_8epilogue10collective6detail29Sm90TmaWarpSpecializedAdapterINS1C_15DefaultEpilogueIaSJ_SJ_NS1B_6thread17LinearCombinationIaLi1EiiLNS1G_9ScaleType4KindE0ELNS_15FloatRoundStyleE2EaEENS1_15EpilogueDefaultEEEEEvvEEEEvNT_6ParamsE,"a",@progbits
	.sectionflags	@""
	.align	4
.nv.constant0._ZN7cutlass13device_kernelINS_4gemm6kernel13GemmUniversalIN4cute5tupleIJiiiiEEENS1_10collective13CollectiveMmaINS1_34MainloopSm90TmaGmmaWarpSpecializedILi7ENS5_IJNS4_1CILi2EEESB_NSA_ILi1EEEEEENS1_35KernelTmaWarpSpecializedCooperativeEEENS5_IJNSA_ILi256EEESG_NSA_ILi64EEEEEEaNS5_IJlSC_lEEEaSJ_NS4_8TiledMMAINS4_8MMA_AtomIJNS4_4SM904GMMA27MMA_64x256x32_S32S8S8_SS_TNEEEENS4_6LayoutINS5_IJSB_SC_SC_EEENS5_IJSC_NSA_ILi0EEESS_EEEEENS5_IJNS4_10UnderscoreESV_SV_EEEEENS4_23SM90_TMA_LOAD_MULTICASTENS4_14ComposedLayoutINS4_7SwizzleILi2ELi4ELi3EEENS4_18smem_ptr_flag_bitsILi8EEENSQ_INS5_IJNSA_ILi8EEESH_EEENS5_IJSH_SC_EEEEEEEvNS4_8identityESY_S18_vS19_EENS_8epilogue10collective6detail29Sm90TmaWarpSpecializedAdapterINS1C_15DefaultEpilogueIaSJ_SJ_NS1B_6thread17LinearCombinationIaLi1EiiLNS1G_9ScaleType4KindE0ELNS_15FloatRoundStyleE2EaEENS1_15EpilogueDefaultEEEEEvvEEEEvNT_6ParamsE:
	.zero		1664


//--------------------- SYMBOLS --------------------------

	.type		.nv.reservedSmem.offset0,@object
	.size		.nv.reservedSmem.offset0,0x4
	.type		__assertfail,@function
